// auto-generated by cutlass_sweep.gemm — config: {"arch": "sm_90", "cluster_m": 2, "cluster_n": 1, "dtype": "bf16", "dtype_b": "bf16", "layout": "nt", "stages": 0, "tile_k": 32, "tile_m": 64, "tile_n": 512}
#include "cutlass/cutlass.h"
#include "cutlass/gemm/collective/collective_builder.hpp"
#include "cutlass/gemm/device/gemm_universal_adapter.h"
#include "cutlass/gemm/kernel/gemm_universal.hpp"
#include "cutlass/epilogue/collective/collective_builder.hpp"

using ElemA = cutlass::bfloat16_t;
using ElemB = cutlass::bfloat16_t;
using ElemCD = cutlass::bfloat16_t;
using Acc  = float;
using TileShape    = cute::Shape<cute::_64, cute::_512, cute::_32>;
using ClusterShape = cute::Shape<cute::_2, cute::_1, cute::_1>;

using CollectiveEpilogue = typename cutlass::epilogue::collective::CollectiveBuilder<
    cutlass::arch::Sm90, cutlass::arch::OpClassTensorOp,
    TileShape, ClusterShape,
    cutlass::epilogue::collective::EpilogueTileAuto,
    Acc, Acc,
    ElemCD, cutlass::layout::RowMajor, 128 / cutlass::sizeof_bits<ElemCD>::value,
    ElemCD, cutlass::layout::RowMajor, 128 / cutlass::sizeof_bits<ElemCD>::value,
    cutlass::epilogue::collective::EpilogueScheduleAuto
  >::CollectiveOp;

using CollectiveMainloop = typename cutlass::gemm::collective::CollectiveBuilder<
    cutlass::arch::Sm90, cutlass::arch::OpClassTensorOp,
    ElemA, cutlass::layout::RowMajor, 128 / cutlass::sizeof_bits<ElemA>::value,
    ElemB, cutlass::layout::ColumnMajor, 128 / cutlass::sizeof_bits<ElemB>::value,
    Acc,
    TileShape, ClusterShape,
    cutlass::gemm::collective::StageCountAutoCarveout<static_cast<int>(sizeof(typename CollectiveEpilogue::SharedStorage))>,
    cutlass::gemm::collective::KernelScheduleAuto
  >::CollectiveOp;

using GemmKernel = cutlass::gemm::kernel::GemmUniversal<
    cute::Shape<int,int,int,int>,
    CollectiveMainloop,
    CollectiveEpilogue
>;
using Gemm = cutlass::gemm::device::GemmUniversalAdapter<GemmKernel>;

// Force the device kernel symbol into the cubin without needing a host main.
auto* _anchor = &cutlass::device_kernel<GemmKernel>;


// ===== COMPILED SASS (sm_90a) =====

	.target	sm_90a

	.elftype	@"ET_EXEC"


//--------------------- .note.nv.tkinfo           --------------------------
	.section	.note.nv.tkinfo,"",@"SHT_NOTE"
	.sectionflags	@"SHF_NOTE_NV_TKINFO"
	.tkinfo
        /*0018*/ 	.word	0x00000002
        /*0030*/ 	.string	""
        /*0030*/ 	.string	"ptxas"
        /*0030*/ 	.string	"Cuda compilation tools, release 13.0, V13.0.88"
        /*0030*/ 	.string	"Build cuda_13.0.r13.0/compiler.36424714_0"
        /*0030*/ 	.string	"-arch sm_90a -m 64 "



//--------------------- .note.nv.cuinfo           --------------------------
	.section	.note.nv.cuinfo,"",@"SHT_NOTE"
	.sectionflags	@"SHF_NOTE_NV_CUINFO"
        /*0018*/ 	.short	0x0002
        /*001a*/ 	.short	0x005a
        /*001c*/ 	.short	0x0082
	.zero		2


//--------------------- .nv.info                  --------------------------
	.section	.nv.info,"",@"SHT_CUDA_INFO"
	.align	4


	//----- nvinfo : EIATTR_REGCOUNT
	.align		4
        /*0000*/ 	.byte	0x04, 0x2f
        /*0002*/ 	.short	(.L_15 - .L_14)
	.align		4
.L_14:
        /*0004*/ 	.word	index@(_ZN7cutlass13device_kernelINS_4gemm6kernel13GemmUniversalIN4cute5tupleIJiiiiEEENS1_10collective13CollectiveMmaINS1_34MainloopSm90TmaGmmaWarpSpecializedILi6ENS5_IJNS4_1CILi2EEENSA_ILi1EEESC_EEENS1_32KernelTmaWarpSpecializedPingpongEEENS5_IJNSA_ILi64EEENSA_ILi512EEENSA_ILi32EEEEEENS_10bfloat16_tENS5_IJlSC_lEEESK_SL_NS4_8TiledMMAINS4_8MMA_AtomIJNS4_4SM904GMMA28MMA_64x256x16_F32BF16BF16_SSILNSP_5MajorE0ELSR_0ELNSP_7ScaleInE1ELSS_1EEEEEENS4_6LayoutINS5_IJSC_SC_SC_EEENS5_IJNSA_ILi0EEESX_SX_EEEEENS5_IJNS4_10UnderscoreES10_S10_EEEEENS4_13SM90_TMA_LOADENS4_14ComposedLayoutINS4_7SwizzleILi2ELi4ELi3EEENS4_18smem_ptr_flag_bitsILi16EEENSV_INS5_IJNSA_ILi8EEESI_EEENS5_IJSI_SC_EEEEEEEvNS4_8identityENS4_23SM90_TMA_LOAD_MULTICASTES1D_vS1E_EENS_8epilogue10collective6detail29Sm90TmaWarpSpecializedAdapterINS1I_15DefaultEpilogueISK_SL_SL_NS1H_6thread17LinearCombinationISK_Li1EffLNS1M_9ScaleType4KindE0ELNS_15FloatRoundStyleE2ESK_EENS1_15EpilogueDefaultEEEEEvvEEEEvNT_6ParamsE)
        /*0008*/ 	.word	0x000000a8


	//----- nvinfo : EIATTR_FRAME_SIZE
	.align		4
.L_15:
        /*000c*/ 	.byte	0x04, 0x11
        /*000e*/ 	.short	(.L_17 - .L_16)
	.align		4
.L_16:
        /*0010*/ 	.word	index@(_ZN7cutlass13device_kernelINS_4gemm6kernel13GemmUniversalIN4cute5tupleIJiiiiEEENS1_10collective13CollectiveMmaINS1_34MainloopSm90TmaGmmaWarpSpecializedILi6ENS5_IJNS4_1CILi2EEENSA_ILi1EEESC_EEENS1_32KernelTmaWarpSpecializedPingpongEEENS5_IJNSA_ILi64EEENSA_ILi512EEENSA_ILi32EEEEEENS_10bfloat16_tENS5_IJlSC_lEEESK_SL_NS4_8TiledMMAINS4_8MMA_AtomIJNS4_4SM904GMMA28MMA_64x256x16_F32BF16BF16_SSILNSP_5MajorE0ELSR_0ELNSP_7ScaleInE1ELSS_1EEEEEENS4_6LayoutINS5_IJSC_SC_SC_EEENS5_IJNSA_ILi0EEESX_SX_EEEEENS5_IJNS4_10UnderscoreES10_S10_EEEEENS4_13SM90_TMA_LOADENS4_14ComposedLayoutINS4_7SwizzleILi2ELi4ELi3EEENS4_18smem_ptr_flag_bitsILi16EEENSV_INS5_IJNSA_ILi8EEESI_EEENS5_IJSI_SC_EEEEEEEvNS4_8identityENS4_23SM90_TMA_LOAD_MULTICASTES1D_vS1E_EENS_8epilogue10collective6detail29Sm90TmaWarpSpecializedAdapterINS1I_15DefaultEpilogueISK_SL_SL_NS1H_6thread17LinearCombinationISK_Li1EffLNS1M_9ScaleType4KindE0ELNS_15FloatRoundStyleE2ESK_EENS1_15EpilogueDefaultEEEEEvvEEEEvNT_6ParamsE)
        /*0014*/ 	.word	0x000004d0


	//----- nvinfo : EIATTR_MIN_STACK_SIZE
	.align		4
.L_17:
        /*0018*/ 	.byte	0x04, 0x12
        /*001a*/ 	.short	(.L_19 - .L_18)
	.align		4
.L_18:
        /*001c*/ 	.word	index@(_ZN7cutlass13device_kernelINS_4gemm6kernel13GemmUniversalIN4cute5tupleIJiiiiEEENS1_10collective13CollectiveMmaINS1_34MainloopSm90TmaGmmaWarpSpecializedILi6ENS5_IJNS4_1CILi2EEENSA_ILi1EEESC_EEENS1_32KernelTmaWarpSpecializedPingpongEEENS5_IJNSA_ILi64EEENSA_ILi512EEENSA_ILi32EEEEEENS_10bfloat16_tENS5_IJlSC_lEEESK_SL_NS4_8TiledMMAINS4_8MMA_AtomIJNS4_4SM904GMMA28MMA_64x256x16_F32BF16BF16_SSILNSP_5MajorE0ELSR_0ELNSP_7ScaleInE1ELSS_1EEEEEENS4_6LayoutINS5_IJSC_SC_SC_EEENS5_IJNSA_ILi0EEESX_SX_EEEEENS5_IJNS4_10UnderscoreES10_S10_EEEEENS4_13SM90_TMA_LOADENS4_14ComposedLayoutINS4_7SwizzleILi2ELi4ELi3EEENS4_18smem_ptr_flag_bitsILi16EEENSV_INS5_IJNSA_ILi8EEESI_EEENS5_IJSI_SC_EEEEEEEvNS4_8identityENS4_23SM90_TMA_LOAD_MULTICASTES1D_vS1E_EENS_8epilogue10collective6detail29Sm90TmaWarpSpecializedAdapterINS1I_15DefaultEpilogueISK_SL_SL_NS1H_6thread17LinearCombinationISK_Li1EffLNS1M_9ScaleType4KindE0ELNS_15FloatRoundStyleE2ESK_EENS1_15EpilogueDefaultEEEEEvvEEEEvNT_6ParamsE)
        /*0020*/ 	.word	0x000004d0
.L_19:


//--------------------- .nv.compat                --------------------------
	.section	.nv.compat,"",@"SHT_CUDA_COMPAT_INFO"
	.align	4
        /*0000*/ 	.byte	0x02, 0x09, 0x01, 0x00, 0x02, 0x02, 0x04, 0x00, 0x02, 0x05, 0x05, 0x00, 0x03, 0x07, 0x01, 0x01
        /*0010*/ 	.byte	0x02, 0x03, 0x01, 0x00, 0x02, 0x06, 0x01, 0x00, 0x04, 0x0b, 0x08, 0x00, 0x00, 0x00, 0x00, 0x00
        /*0020*/ 	.byte	0x00, 0x00, 0x00, 0x00


//--------------------- .nv.info._ZN7cutlass13device_kernelINS_4gemm6kernel13GemmUniversalIN4cute5tupleIJiiiiEEENS1_10collective13CollectiveMmaINS1_34MainloopSm90TmaGmmaWarpSpecializedILi6ENS5_IJNS4_1CILi2EEENSA_ILi1EEESC_EEENS1_32KernelTmaWarpSpecializedPingpongEEENS5_IJNSA_ILi64EEENSA_ILi512EEENSA_ILi32EEEEEENS_10bfloat16_tENS5_IJlSC_lEEESK_SL_NS4_8TiledMMAINS4_8MMA_AtomIJNS4_4SM904GMMA28MMA_64x256x16_F32BF16BF16_SSILNSP_5MajorE0ELSR_0ELNSP_7ScaleInE1ELSS_1EEEEEENS4_6LayoutINS5_IJSC_SC_SC_EEENS5_IJNSA_ILi0EEESX_SX_EEEEENS5_IJNS4_10UnderscoreES10_S10_EEEEENS4_13SM90_TMA_LOADENS4_14ComposedLayoutINS4_7SwizzleILi2ELi4ELi3EEENS4_18smem_ptr_flag_bitsILi16EEENSV_INS5_IJNSA_ILi8EEESI_EEENS5_IJSI_SC_EEEEEEEvNS4_8identityENS4_23SM90_TMA_LOAD_MULTICASTES1D_vS1E_EENS_8epilogue10collective6detail29Sm90TmaWarpSpecializedAdapterINS1I_15DefaultEpilogueISK_SL_SL_NS1H_6thread17LinearCombinationISK_Li1EffLNS1M_9ScaleType4KindE0ELNS_15FloatRoundStyleE2ESK_EENS1_15EpilogueDefaultEEEEEvvEEEEvNT_6ParamsE --------------------------
	.section	.nv.info._ZN7cutlass13device_kernelINS_4gemm6kernel13GemmUniversalIN4cute5tupleIJiiiiEEENS1_10collective13CollectiveMmaINS1_34MainloopSm90TmaGmmaWarpSpecializedILi6ENS5_IJNS4_1CILi2EEENSA_ILi1EEESC_EEENS1_32KernelTmaWarpSpecializedPingpongEEENS5_IJNSA_ILi64EEENSA_ILi512EEENSA_ILi32EEEEEENS_10bfloat16_tENS5_IJlSC_lEEESK_SL_NS4_8TiledMMAINS4_8MMA_AtomIJNS4_4SM904GMMA28MMA_64x256x16_F32BF16BF16_SSILNSP_5MajorE0ELSR_0ELNSP_7ScaleInE1ELSS_1EEEEEENS4_6LayoutINS5_IJSC_SC_SC_EEENS5_IJNSA_ILi0EEESX_SX_EEEEENS5_IJNS4_10UnderscoreES10_S10_EEEEENS4_13SM90_TMA_LOADENS4_14ComposedLayoutINS4_7SwizzleILi2ELi4ELi3EEENS4_18smem_ptr_flag_bitsILi16EEENSV_INS5_IJNSA_ILi8EEESI_EEENS5_IJSI_SC_EEEEEEEvNS4_8identityENS4_23SM90_TMA_LOAD_MULTICASTES1D_vS1E_EENS_8epilogue10collective6detail29Sm90TmaWarpSpecializedAdapterINS1I_15DefaultEpilogueISK_SL_SL_NS1H_6thread17LinearCombinationISK_Li1EffLNS1M_9ScaleType4KindE0ELNS_15FloatRoundStyleE2ESK_EENS1_15EpilogueDefaultEEEEEvvEEEEvNT_6ParamsE,"",@"SHT_CUDA_INFO"
	.sectionflags	@""
	.align	4


	//----- nvinfo : EIATTR_CUDA_API_VERSION
	.align		4
        /*0000*/ 	.byte	0x04, 0x37
        /*0002*/ 	.short	(.L_21 - .L_20)
.L_20:
        /*0004*/ 	.word	0x00000082


	//----- nvinfo : EIATTR_KPARAM_INFO
	.align		4
.L_21:
        /*0008*/ 	.byte	0x04, 0x17
        /*000a*/ 	.short	(.L_23 - .L_22)
.L_22:
        /*000c*/ 	.word	0x00000000
        /*0010*/ 	.short	0x0000
        /*0012*/ 	.short	0x0070
        /*0014*/ 	.byte	0x00, 0xf0, 0x01, 0x10


	//----- nvinfo : EIATTR_SPARSE_MMA_MASK
	.align		4
.L_23:
        /*0018*/ 	.byte	0x03, 0x50
        /*001a*/ 	.short	0x0000


	//----- nvinfo : EIATTR_MAXREG_COUNT
	.align		4
        /*001c*/ 	.byte	0x03, 0x1b
        /*001e*/ 	.short	0x00a8


	//----- nvinfo : EIATTR_NUM_BARRIERS
	.align		4
        /*0020*/ 	.byte	0x02, 0x4c
        /*0022*/ 	.byte	0x01
	.zero		1


	//----- nvinfo : EIATTR_EXTERNS
	.align		4
        /*0024*/ 	.byte	0x04, 0x0f
        /*0026*/ 	.short	(.L_25 - .L_24)


	//   ....[0]....
	.align		4
.L_24:
        /*0028*/ 	.word	index@(__assertfail)


	//----- nvinfo : EIATTR_ANNOTATIONS
	.align		4
.L_25:
        /*002c*/ 	.byte	0x04, 0x55
        /*002e*/ 	.short	(.L_27 - .L_26)


	//   ....[0]....
.L_26:
        /*0030*/ 	.word	0x00000001
        /*0034*/ 	.byte	0x50, 0x0e, 0x00, 0x00, 0x01, 0x00, 0x00, 0x00, 0x80, 0x0e, 0x00, 0x00, 0x01, 0x00, 0x00, 0x00
        /* <DEDUP_REMOVED lines=398> */
        /*1924*/ 	.byte	0xe0, 0x67, 0x01, 0x00


	//----- nvinfo : EIATTR_MERCURY_ISA_VERSION
	.align		4
.L_27:
        /*1928*/ 	.byte	0x03, 0x5f
        /*192a*/ 	.short	0x0101


	//----- nvinfo : EIATTR_INT_WARP_WIDE_INSTR_OFFSETS
	.align		4
        /*192c*/ 	.byte	0x04, 0x31
        /*192e*/ 	.short	(.L_29 - .L_28)


	//   ....[0]....
.L_28:
        /*1930*/ 	.word	0x000005a0


	//   ....[1]....
        /*1934*/ 	.word	0x000006b0


	//   ....[2]....
        /*1938*/ 	.word	0x000006c0


	//   ....[3]....
        /*193c*/ 	.word	0x000006d0


	//   ....[4]....
        /*1940*/ 	.word	0x000006f0


	//   ....[5]....
        /*1944*/ 	.word	0x00000800


	//   ....[6]....
        /*1948*/ 	.word	0x00000820


	//   ....[7]....
        /*194c*/ 	.word	0x00000880


	//   ....[8]....
        /*1950*/ 	.word	0x00004eb0


	//   ....[9]....
        /*1954*/ 	.word	0x00005080


	//----- nvinfo : EIATTR_COOP_GROUP_MASK_REGIDS
	.align		4
.L_29:
        /*1958*/ 	.byte	0x04, 0x29
        /*195a*/ 	.short	(.L_31 - .L_30)


	//   ....[0]....
.L_30:
        /*195c*/ 	.word	0xffffffff


	//   ....[1]....
        /*1960*/ 	.word	0xffffffff


	//   ....[2]....
        /*1964*/ 	.word	0xffffffff


	//   ....[3]....
        /*1968*/ 	.word	0xffffffff


	//   ....[4]....
        /*196c*/ 	.word	0xffffffff


	//   ....[5]....
        /*1970*/ 	.word	0xffffffff


	//   ....[6]....
        /*1974*/ 	.word	0xffffffff


	//----- nvinfo : EIATTR_COOP_GROUP_INSTR_OFFSETS
	.align		4
.L_31:
        /*1978*/ 	.byte	0x04, 0x28
        /*197a*/ 	.short	(.L_33 - .L_32)


	//   ....[0]....
.L_32:
        /*197c*/ 	.word	0x00000070


	//   ....[1]....
        /*1980*/ 	.word	0x00000090


	//   ....[2]....
        /*1984*/ 	.word	0x00000190


	//   ....[3]....
        /*1988*/ 	.word	0x000003e0


	//   ....[4]....
        /*198c*/ 	.word	0x00000420


	//   ....[5]....
        /*1990*/ 	.word	0x00000770


	//   ....[6]....
        /*1994*/ 	.word	0x000009c0


	//----- nvinfo : EIATTR_REG_RECONFIG
	.align		4
.L_33:
        /*1998*/ 	.byte	0x01, 0x54
	.zero		2


	//----- nvinfo : EIATTR_SYSCALL_OFFSETS
	.align		4
        /*199c*/ 	.byte	0x04, 0x46
        /*199e*/ 	.short	(.L_35 - .L_34)


	//   ....[0]....
.L_34:
        /*19a0*/ 	.word	0x000018f0


	//----- nvinfo : EIATTR_MBARRIER_INSTR_OFFSETS
	.align		4
.L_35:
        /*19a4*/ 	.byte	0x04, 0x39
        /*19a6*/ 	.short	(.L_37 - .L_36)


	//   ....[0]....
.L_36:
        /*19a8*/ 	.word	0x00000310
        /*19ac*/ 	.word	0x000000ff
        /*19b0*/ 	.word	0x00000000
        /*19b4*/ 	.short	0x0100
        /*19b6*/ 	.byte	0x05
	.zero		1


	//   ....[1]....
        /*19b8*/ 	.word	0x00000320
        /*19bc*/ 	.word	0x000000ff
        /*19c0*/ 	.word	0x00000030
        /*19c4*/ 	.short	0x0100
        /*19c6*/ 	.byte	0x05
	.zero		1


	//   ....[2]....
        /*19c8*/ 	.word	0x00000330
        /*19cc*/ 	.word	0x000000ff
        /*19d0*/ 	.word	0x00000008
        /*19d4*/ 	.short	0x0100
        /*19d6*/ 	.byte	0x05
	.zero		1


	//   ....[3]....
        /*19d8*/ 	.word	0x00000340
        /*19dc*/ 	.word	0x000000ff
        /*19e0*/ 	.word	0x00000038
        /*19e4*/ 	.short	0x0100
        /*19e6*/ 	.byte	0x05
	.zero		1


	//   ....[4]....
        /*19e8*/ 	.word	0x00000350
        /*19ec*/ 	.word	0x000000ff
        /*19f0*/ 	.word	0x00000010
        /*19f4*/ 	.short	0x0100
        /*19f6*/ 	.byte	0x05
	.zero		1


	//   ....[5]....
        /*19f8*/ 	.word	0x00000360
        /*19fc*/ 	.word	0x000000ff
        /*1a00*/ 	.word	0x00000040
        /*1a04*/ 	.short	0x0100
        /*1a06*/ 	.byte	0x05
	.zero		1


	//   ....[6]....
        /*1a08*/ 	.word	0x00000370
        /*1a0c*/ 	.word	0x000000ff
        /*1a10*/ 	.word	0x00000018
        /*1a14*/ 	.short	0x0100
        /*1a16*/ 	.byte	0x05
	.zero		1


	//   ....[7]....
        /*1a18*/ 	.word	0x00000380
        /*1a1c*/ 	.word	0x000000ff
        /*1a20*/ 	.word	0x00000048
        /*1a24*/ 	.short	0x0100
        /*1a26*/ 	.byte	0x05
	.zero		1


	//   ....[8]....
        /*1a28*/ 	.word	0x00000390
        /*1a2c*/ 	.word	0x000000ff
        /*1a30*/ 	.word	0x00000020
        /*1a34*/ 	.short	0x0100
        /*1a36*/ 	.byte	0x05
	.zero		1


	//   ....[9]....
        /*1a38*/ 	.word	0x000003a0
        /*1a3c*/ 	.word	0x000000ff
        /*1a40*/ 	.word	0x00000050
        /*1a44*/ 	.short	0x0100
        /*1a46*/ 	.byte	0x05
	.zero		1


	//   ....[10]....
        /*1a48*/ 	.word	0x000003b0
        /*1a4c*/ 	.word	0x000000ff
        /*1a50*/ 	.word	0x00000028
        /*1a54*/ 	.short	0x0100
        /*1a56*/ 	.byte	0x05
	.zero		1


	//   ....[11]....
        /*1a58*/ 	.word	0x000003c0
        /*1a5c*/ 	.word	0x000000ff
        /*1a60*/ 	.word	0x00000058
        /*1a64*/ 	.short	0x0100
        /*1a66*/ 	.byte	0x05
	.zero		1


	//   ....[12]....
        /*1a68*/ 	.word	0x00000840
        /*1a6c*/ 	.word	0x000000ff
        /*1a70*/ 	.word	0x00000090
        /*1a74*/ 	.short	0x0100
        /*1a76*/ 	.byte	0x05
	.zero		1


	//   ....[13]....
        /*1a78*/ 	.word	0x000008f0
        /*1a7c*/ 	.word	0x000000ff
        /*1a80*/ 	.word	0x00000098
        /*1a84*/ 	.short	0x0100
        /*1a86*/ 	.byte	0x05
	.zero		1


	//   ....[14]....
        /*1a88*/ 	.word	0x00000940
        /*1a8c*/ 	.word	0x000000ff
        /*1a90*/ 	.word	0x00000070
        /*1a94*/ 	.short	0x0100
        /*1a96*/ 	.byte	0x0a
	.zero		1


	//   ....[15]....
        /*1a98*/ 	.word	0x00000950
        /*1a9c*/ 	.word	0x000000ff
        /*1aa0*/ 	.word	0x00000078
        /*1aa4*/ 	.short	0x0100
        /*1aa6*/ 	.byte	0x0a
	.zero		1


	//   ....[16]....
        /*1aa8*/ 	.word	0x00000960
        /*1aac*/ 	.word	0x000000ff
        /*1ab0*/ 	.word	0x00000080
        /*1ab4*/ 	.short	0x0100
        /*1ab6*/ 	.byte	0x0a
	.zero		1


	//   ....[17]....
        /*1ab8*/ 	.word	0x00000970
        /*1abc*/ 	.word	0x000000ff
        /*1ac0*/ 	.word	0x00000088
        /*1ac4*/ 	.short	0x0100
        /*1ac6*/ 	.byte	0x0a
	.zero		1


	//   ....[18]....
        /*1ac8*/ 	.word	0x000017d0
        /*1acc*/ 	.word	0x00000098
        /*1ad0*/ 	.word	0x00000000
        /*1ad4*/ 	.short	0x010a
        /*1ad6*/ 	.byte	0x29
	.zero		1


	//   ....[19]....
        /*1ad8*/ 	.word	0x00001990
        /*1adc*/ 	.word	0x00000003
        /*1ae0*/ 	.word	0x00000000
        /*1ae4*/ 	.short	0x010a
        /*1ae6*/ 	.byte	0x3f
	.zero		1


	//   ....[20]....
        /*1ae8*/ 	.word	0x000019f0
        /*1aec*/ 	.word	0x00000003
        /*1af0*/ 	.word	0x00000000
        /*1af4*/ 	.short	0x010a
        /*1af6*/ 	.byte	0x3f
	.zero		1


	//   ....[21]....
        /*1af8*/ 	.word	0x00002ee0
        /*1afc*/ 	.word	0x000000ff
        /*1b00*/ 	.word	0x00000000
        /*1b04*/ 	.short	0x010a
        /*1b06*/ 	.byte	0x04
	.zero		1


	//   ....[22]....
        /*1b08*/ 	.word	0x00002f20
        /*1b0c*/ 	.word	0x000000ff
        /*1b10*/ 	.word	0x00000000
        /*1b14*/ 	.short	0x010a
        /*1b16*/ 	.byte	0x04
	.zero		1


	//   ....[23]....
        /*1b18*/ 	.word	0x00004f10
        /*1b1c*/ 	.word	0x00000004
        /*1b20*/ 	.word	0x00000000
        /*1b24*/ 	.short	0x0101
        /*1b26*/ 	.byte	0x3f
	.zero		1


	//   ....[24]....
        /*1b28*/ 	.word	0x00005030
        /*1b2c*/ 	.word	0x00000000
        /*1b30*/ 	.word	0x00000000
        /*1b34*/ 	.short	0x0101
        /*1b36*/ 	.byte	0x2b
	.zero		1


	//   ....[25]....
        /*1b38*/ 	.word	0x00005130
        /*1b3c*/ 	.word	0x00000000
        /*1b40*/ 	.word	0x00000000
        /*1b44*/ 	.short	0x0101
        /*1b46*/ 	.byte	0x3f
	.zero		1


	//   ....[26]....
        /*1b48*/ 	.word	0x000051d0
        /*1b4c*/ 	.word	0x00000098
        /*1b50*/ 	.word	0x00000010
        /*1b54*/ 	.short	0x010a
        /*1b56*/ 	.byte	0x29
	.zero		1


	//   ....[27]....
        /*1b58*/ 	.word	0x00015970
        /*1b5c*/ 	.word	0x00000004
        /*1b60*/ 	.word	0x00000000
        /*1b64*/ 	.short	0x0101
        /*1b66*/ 	.byte	0x2b
	.zero		1


	//   ....[28]....
        /*1b68*/ 	.word	0x00016340
        /*1b6c*/ 	.word	0x00000003
        /*1b70*/ 	.word	0x00000030
        /*1b74*/ 	.short	0x010a
        /*1b76*/ 	.byte	0x3f
	.zero		1


	//   ....[29]....
        /*1b78*/ 	.word	0x000166f0
        /*1b7c*/ 	.word	0x00000002
        /*1b80*/ 	.word	0x00000098
        /*1b84*/ 	.short	0x0101
        /*1b86*/ 	.byte	0x3f
	.zero		1


	//   ....[30]....
        /*1b88*/ 	.word	0x00016eb0
        /*1b8c*/ 	.word	0x00000005
        /*1b90*/ 	.word	0x00000000
        /*1b94*/ 	.short	0x010a
        /*1b96*/ 	.byte	0x3f
	.zero		1


	//   ....[31]....
        /*1b98*/ 	.word	0x00016f40
        /*1b9c*/ 	.word	0x00000007
        /*1ba0*/ 	.word	0x00000000
        /*1ba4*/ 	.short	0x010a
        /*1ba6*/ 	.byte	0x3f
	.zero		1


	//   ....[32]....
        /*1ba8*/ 	.word	0x00016fd0
        /*1bac*/ 	.word	0x00000007
        /*1bb0*/ 	.word	0x00000000
        /*1bb4*/ 	.short	0x010a
        /*1bb6*/ 	.byte	0x3f
	.zero		1


	//   ....[33]....
        /*1bb8*/ 	.word	0x00017060
        /*1bbc*/ 	.word	0x00000007
        /*1bc0*/ 	.word	0x00000000
        /*1bc4*/ 	.short	0x010a
        /*1bc6*/ 	.byte	0x3f
	.zero		1


	//   ....[34]....
        /*1bc8*/ 	.word	0x000170f0
        /*1bcc*/ 	.word	0x00000007
        /*1bd0*/ 	.word	0x00000000
        /*1bd4*/ 	.short	0x010a
        /*1bd6*/ 	.byte	0x3f
	.zero		1


	//   ....[35]....
        /*1bd8*/ 	.word	0x00017180
        /*1bdc*/ 	.word	0x00000003
        /*1be0*/ 	.word	0x00000000
        /*1be4*/ 	.short	0x010a
        /*1be6*/ 	.byte	0x3f
	.zero		1


	//   ....[36]....
        /*1be8*/ 	.word	0x000171f0
        /*1bec*/ 	.word	0x00000000
        /*1bf0*/ 	.word	0x00000000
        /*1bf4*/ 	.short	0x010a
        /*1bf6*/ 	.byte	0x3f
	.zero		1


	//   ....[37]....
        /*1bf8*/ 	.word	0x00017240
        /*1bfc*/ 	.word	0x00000003
        /*1c00*/ 	.word	0x00000000
        /*1c04*/ 	.short	0x010a
        /*1c06*/ 	.byte	0x3f
	.zero		1


	//   ....[38]....
        /*1c08*/ 	.word	0x000172a0
        /*1c0c*/ 	.word	0x00000005
        /*1c10*/ 	.word	0x00000000
        /*1c14*/ 	.short	0x010a
        /*1c16*/ 	.byte	0x3f
	.zero		1


	//   ....[39]....
        /*1c18*/ 	.word	0x00017300
        /*1c1c*/ 	.word	0x00000003
        /*1c20*/ 	.word	0x00000010
        /*1c24*/ 	.short	0x010a
        /*1c26*/ 	.byte	0x3f
	.zero		1


	//   ....[40]....
        /*1c28*/ 	.word	0x000173d0
        /*1c2c*/ 	.word	0x00000003
        /*1c30*/ 	.word	0x00000030
        /*1c34*/ 	.short	0x010a
        /*1c36*/ 	.byte	0x3f
	.zero		1


	//   ....[41]....
        /*1c38*/ 	.word	0x000174a0
        /*1c3c*/ 	.word	0x00000005
        /*1c40*/ 	.word	0x00000000
        /*1c44*/ 	.short	0x010a
        /*1c46*/ 	.byte	0x3f
	.zero		1


	//   ....[42]....
        /*1c48*/ 	.word	0x000174f0
        /*1c4c*/ 	.word	0x00000007
        /*1c50*/ 	.word	0x00000000
        /*1c54*/ 	.short	0x010a
        /*1c56*/ 	.byte	0x3f
	.zero		1


	//   ....[43]....
        /*1c58*/ 	.word	0x00017540
        /*1c5c*/ 	.word	0x00000007
        /*1c60*/ 	.word	0x00000000
        /*1c64*/ 	.short	0x010a
        /*1c66*/ 	.byte	0x3f
	.zero		1


	//   ....[44]....
        /*1c68*/ 	.word	0x00017590
        /*1c6c*/ 	.word	0x00000007
        /*1c70*/ 	.word	0x00000000
        /*1c74*/ 	.short	0x010a
        /*1c76*/ 	.byte	0x3f
	.zero		1


	//   ....[45]....
        /*1c78*/ 	.word	0x000175e0
        /*1c7c*/ 	.word	0x00000007
        /*1c80*/ 	.word	0x00000000
        /*1c84*/ 	.short	0x010a
        /*1c86*/ 	.byte	0x3f
	.zero		1


	//----- nvinfo : EIATTR_NUM_MBARRIERS
	.align		4
.L_37:
        /*1c88*/ 	.byte	0x03, 0x38
        /*1c8a*/ 	.short	0x0012


	//----- nvinfo : EIATTR_EXIT_INSTR_OFFSETS
	.align		4
        /*1c8c*/ 	.byte	0x04, 0x1c
        /*1c8e*/ 	.short	(.L_39 - .L_38)


	//   ....[0]....
.L_38:
        /*1c90*/ 	.word	0x000014f0


	//   ....[1]....
        /*1c94*/ 	.word	0x00001550


	//   ....[2]....
        /*1c98*/ 	.word	0x00016020


	//   ....[3]....
        /*1c9c*/ 	.word	0x00016050


	//   ....[4]....
        /*1ca0*/ 	.word	0x000171d0


	//----- nvinfo : EIATTR_MAX_THREADS
	.align		4
.L_39:
        /*1ca4*/ 	.byte	0x04, 0x05
        /*1ca6*/ 	.short	(.L_41 - .L_40)
.L_40:
        /*1ca8*/ 	.word	0x00000180
        /*1cac*/ 	.word	0x00000001
        /*1cb0*/ 	.word	0x00000001


	//----- nvinfo : EIATTR_CRS_STACK_SIZE
	.align		4
.L_41:
        /*1cb4*/ 	.byte	0x04, 0x1e
        /*1cb6*/ 	.short	(.L_43 - .L_42)
.L_42:
        /*1cb8*/ 	.word	0x00000000


	//----- nvinfo : EIATTR_CBANK_PARAM_SIZE
	.align		4
.L_43:
        /*1cbc*/ 	.byte	0x03, 0x19
        /*1cbe*/ 	.short	0x0470


	//----- nvinfo : EIATTR_PARAM_CBANK
	.align		4
        /*1cc0*/ 	.byte	0x04, 0x0a
        /*1cc2*/ 	.short	(.L_45 - .L_44)
	.align		4
.L_44:
        /*1cc4*/ 	.word	index@(.nv.constant0._ZN7cutlass13device_kernelINS_4gemm6kernel13GemmUniversalIN4cute5tupleIJiiiiEEENS1_10collective13CollectiveMmaINS1_34MainloopSm90TmaGmmaWarpSpecializedILi6ENS5_IJNS4_1CILi2EEENSA_ILi1EEESC_EEENS1_32KernelTmaWarpSpecializedPingpongEEENS5_IJNSA_ILi64EEENSA_ILi512EEENSA_ILi32EEEEEENS_10bfloat16_tENS5_IJlSC_lEEESK_SL_NS4_8TiledMMAINS4_8MMA_AtomIJNS4_4SM904GMMA28MMA_64x256x16_F32BF16BF16_SSILNSP_5MajorE0ELSR_0ELNSP_7ScaleInE1ELSS_1EEEEEENS4_6LayoutINS5_IJSC_SC_SC_EEENS5_IJNSA_ILi0EEESX_SX_EEEEENS5_IJNS4_10UnderscoreES10_S10_EEEEENS4_13SM90_TMA_LOADENS4_14ComposedLayoutINS4_7SwizzleILi2ELi4ELi3EEENS4_18smem_ptr_flag_bitsILi16EEENSV_INS5_IJNSA_ILi8EEESI_EEENS5_IJSI_SC_EEEEEEEvNS4_8identityENS4_23SM90_TMA_LOAD_MULTICASTES1D_vS1E_EENS_8epilogue10collective6detail29Sm90TmaWarpSpecializedAdapterINS1I_15DefaultEpilogueISK_SL_SL_NS1H_6thread17LinearCombinationISK_Li1EffLNS1M_9ScaleType4KindE0ELNS_15FloatRoundStyleE2ESK_EENS1_15EpilogueDefaultEEEEEvvEEEEvNT_6ParamsE)
        /*1cc8*/ 	.short	0x0210
        /*1cca*/ 	.short	0x0470


	//----- nvinfo : EIATTR_SW_WAR
	.align		4
.L_45:
        /*1ccc*/ 	.byte	0x04, 0x36
        /*1cce*/ 	.short	(.L_47 - .L_46)
.L_46:
        /*1cd0*/ 	.word	0x00000008
.L_47:


//--------------------- .nv.callgraph             --------------------------
	.section	.nv.callgraph,"",@"SHT_CUDA_CALLGRAPH"
	.align	4
	.sectionentsize	8
	.align		4
        /*0000*/ 	.word	0x00000000
	.align		4
        /*0004*/ 	.word	0xffffffff
	.align		4
        /*0008*/ 	.word	index@(_ZN7cutlass13device_kernelINS_4gemm6kernel13GemmUniversalIN4cute5tupleIJiiiiEEENS1_10collective13CollectiveMmaINS1_34MainloopSm90TmaGmmaWarpSpecializedILi6ENS5_IJNS4_1CILi2EEENSA_ILi1EEESC_EEENS1_32KernelTmaWarpSpecializedPingpongEEENS5_IJNSA_ILi64EEENSA_ILi512EEENSA_ILi32EEEEEENS_10bfloat16_tENS5_IJlSC_lEEESK_SL_NS4_8TiledMMAINS4_8MMA_AtomIJNS4_4SM904GMMA28MMA_64x256x16_F32BF16BF16_SSILNSP_5MajorE0ELSR_0ELNSP_7ScaleInE1ELSS_1EEEEEENS4_6LayoutINS5_IJSC_SC_SC_EEENS5_IJNSA_ILi0EEESX_SX_EEEEENS5_IJNS4_10UnderscoreES10_S10_EEEEENS4_13SM90_TMA_LOADENS4_14ComposedLayoutINS4_7SwizzleILi2ELi4ELi3EEENS4_18smem_ptr_flag_bitsILi16EEENSV_INS5_IJNSA_ILi8EEESI_EEENS5_IJSI_SC_EEEEEEEvNS4_8identityENS4_23SM90_TMA_LOAD_MULTICASTES1D_vS1E_EENS_8epilogue10collective6detail29Sm90TmaWarpSpecializedAdapterINS1I_15DefaultEpilogueISK_SL_SL_NS1H_6thread17LinearCombinationISK_Li1EffLNS1M_9ScaleType4KindE0ELNS_15FloatRoundStyleE2ESK_EENS1_15EpilogueDefaultEEEEEvvEEEEvNT_6ParamsE)
	.align		4
        /*000c*/ 	.word	index@(__assertfail)
	.align		4
        /*0010*/ 	.word	0x00000000
	.align		4
        /*0014*/ 	.word	0xfffffffe
	.align		4
        /*0018*/ 	.word	0x00000000
	.align		4
        /*001c*/ 	.word	0xfffffffd
	.align		4
        /*0020*/ 	.word	0x00000000
	.align		4
        /*0024*/ 	.word	0xfffffffc


//--------------------- .nv.constant4             --------------------------
	.section	.nv.constant4,"a",@progbits
	.align	8
	.align		8
.nv.constant4:
        /*0000*/ 	.dword	__assertfail
	.align		8
        /*0008*/ 	.dword	__unnamed_1
	.align		8
        /*0010*/ 	.dword	_ZN39_INTERNAL_6614a2e9_4_k_cu_00250e3f_75294cuda3std3__45__cpo5beginE
	.align		8
        /*0018*/ 	.dword	_ZN39_INTERNAL_6614a2e9_4_k_cu_00250e3f_75294cuda3std3__45__cpo3endE
	.align		8
        /*0020*/ 	.dword	_ZN39_INTERNAL_6614a2e9_4_k_cu_00250e3f_75294cuda3std3__45__cpo6cbeginE
	.align		8
        /*0028*/ 	.dword	_ZN39_INTERNAL_6614a2e9_4_k_cu_00250e3f_75294cuda3std3__45__cpo4cendE
	.align		8
        /*0030*/ 	.dword	_ZN39_INTERNAL_6614a2e9_4_k_cu_00250e3f_75294cuda3std3__441_GLOBAL__N__6614a2e9_4_k_cu_00250e3f_75296ignoreE
	.align		8
        /*0038*/ 	.dword	_ZN39_INTERNAL_6614a2e9_4_k_cu_00250e3f_75294cuda3std3__419piecewise_constructE
	.align		8
        /*0040*/ 	.dword	_ZN39_INTERNAL_6614a2e9_4_k_cu_00250e3f_75294cuda3std3__48in_placeE
	.align		8
        /*0048*/ 	.dword	_ZN39_INTERNAL_6614a2e9_4_k_cu_00250e3f_75294cuda3std6ranges3__45__cpo4swapE
	.align		8
        /*0050*/ 	.dword	_ZN39_INTERNAL_6614a2e9_4_k_cu_00250e3f_75294cuda3std6ranges3__45__cpo9iter_moveE
	.align		8
        /*0058*/ 	.dword	_ZN39_INTERNAL_6614a2e9_4_k_cu_00250e3f_75294cute7productE
	.align		8
        /*0060*/ 	.dword	_ZN39_INTERNAL_6614a2e9_4_k_cu_00250e3f_75294cute1_E
	.align		8
        /*0068*/ 	.dword	$str$22
	.align		8
        /*0070*/ 	.dword	$str$23


//--------------------- .text._ZN7cutlass13device_kernelINS_4gemm6kernel13GemmUniversalIN4cute5tupleIJiiiiEEENS1_10collective13CollectiveMmaINS1_34MainloopSm90TmaGmmaWarpSpecializedILi6ENS5_IJNS4_1CILi2EEENSA_ILi1EEESC_EEENS1_32KernelTmaWarpSpecializedPingpongEEENS5_IJNSA_ILi64EEENSA_ILi512EEENSA_ILi32EEEEEENS_10bfloat16_tENS5_IJlSC_lEEESK_SL_NS4_8TiledMMAINS4_8MMA_AtomIJNS4_4SM904GMMA28MMA_64x256x16_F32BF16BF16_SSILNSP_5MajorE0ELSR_0ELNSP_7ScaleInE1ELSS_1EEEEEENS4_6LayoutINS5_IJSC_SC_SC_EEENS5_IJNSA_ILi0EEESX_SX_EEEEENS5_IJNS4_10UnderscoreES10_S10_EEEEENS4_13SM90_TMA_LOADENS4_14ComposedLayoutINS4_7SwizzleILi2ELi4ELi3EEENS4_18smem_ptr_flag_bitsILi16EEENSV_INS5_IJNSA_ILi8EEESI_EEENS5_IJSI_SC_EEEEEEEvNS4_8identityENS4_23SM90_TMA_LOAD_MULTICASTES1D_vS1E_EENS_8epilogue10collective6detail29Sm90TmaWarpSpecializedAdapterINS1I_15DefaultEpilogueISK_SL_SL_NS1H_6thread17LinearCombinationISK_Li1EffLNS1M_9ScaleType4KindE0ELNS_15FloatRoundStyleE2ESK_EENS1_15EpilogueDefaultEEEEEvvEEEEvNT_6ParamsE --------------------------
	.section	.text._ZN7cutlass13device_kernelINS_4gemm6kernel13GemmUniversalIN4cute5tupleIJiiiiEEENS1_10collective13CollectiveMmaINS1_34MainloopSm90TmaGmmaWarpSpecializedILi6ENS5_IJNS4_1CILi2EEENSA_ILi1EEESC_EEENS1_32KernelTmaWarpSpecializedPingpongEEENS5_IJNSA_ILi64EEENSA_ILi512EEENSA_ILi32EEEEEENS_10bfloat16_tENS5_IJlSC_lEEESK_SL_NS4_8TiledMMAINS4_8MMA_AtomIJNS4_4SM904GMMA28MMA_64x256x16_F32BF16BF16_SSILNSP_5MajorE0ELSR_0ELNSP_7ScaleInE1ELSS_1EEEEEENS4_6LayoutINS5_IJSC_SC_SC_EEENS5_IJNSA_ILi0EEESX_SX_EEEEENS5_IJNS4_10UnderscoreES10_S10_EEEEENS4_13SM90_TMA_LOADENS4_14ComposedLayoutINS4_7SwizzleILi2ELi4ELi3EEENS4_18smem_ptr_flag_bitsILi16EEENSV_INS5_IJNSA_ILi8EEESI_EEENS5_IJSI_SC_EEEEEEEvNS4_8identityENS4_23SM90_TMA_LOAD_MULTICASTES1D_vS1E_EENS_8epilogue10collective6detail29Sm90TmaWarpSpecializedAdapterINS1I_15DefaultEpilogueISK_SL_SL_NS1H_6thread17LinearCombinationISK_Li1EffLNS1M_9ScaleType4KindE0ELNS_15FloatRoundStyleE2ESK_EENS1_15EpilogueDefaultEEEEEvvEEEEvNT_6ParamsE,"ax",@progbits
	.align	128
.text._ZN7cutlass13device_kernelINS_4gemm6kernel13GemmUniversalIN4cute5tupleIJiiiiEEENS1_10collective13CollectiveMmaINS1_34MainloopSm90TmaGmmaWarpSpecializedILi6ENS5_IJNS4_1CILi2EEENSA_ILi1EEESC_EEENS1_32KernelTmaWarpSpecializedPingpongEEENS5_IJNSA_ILi64EEENSA_ILi512EEENSA_ILi32EEEEEENS_10bfloat16_tENS5_IJlSC_lEEESK_SL_NS4_8TiledMMAINS4_8MMA_AtomIJNS4_4SM904GMMA28MMA_64x256x16_F32BF16BF16_SSILNSP_5MajorE0ELSR_0ELNSP_7ScaleInE1ELSS_1EEEEEENS4_6LayoutINS5_IJSC_SC_SC_EEENS5_IJNSA_ILi0EEESX_SX_EEEEENS5_IJNS4_10UnderscoreES10_S10_EEEEENS4_13SM90_TMA_LOADENS4_14ComposedLayoutINS4_7SwizzleILi2ELi4ELi3EEENS4_18smem_ptr_flag_bitsILi16EEENSV_INS5_IJNSA_ILi8EEESI_EEENS5_IJSI_SC_EEEEEEEvNS4_8identityENS4_23SM90_TMA_LOAD_MULTICASTES1D_vS1E_EENS_8epilogue10collective6detail29Sm90TmaWarpSpecializedAdapterINS1I_15DefaultEpilogueISK_SL_SL_NS1H_6thread17LinearCombinationISK_Li1EffLNS1M_9ScaleType4KindE0ELNS_15FloatRoundStyleE2ESK_EENS1_15EpilogueDefaultEEEEEvvEEEEvNT_6ParamsE:
        .type           _ZN7cutlass13device_kernelINS_4gemm6kernel13GemmUniversalIN4cute5tupleIJiiiiEEENS1_10collective13CollectiveMmaINS1_34MainloopSm90TmaGmmaWarpSpecializedILi6ENS5_IJNS4_1CILi2EEENSA_ILi1EEESC_EEENS1_32KernelTmaWarpSpecializedPingpongEEENS5_IJNSA_ILi64EEENSA_ILi512EEENSA_ILi32EEEEEENS_10bfloat16_tENS5_IJlSC_lEEESK_SL_NS4_8TiledMMAINS4_8MMA_AtomIJNS4_4SM904GMMA28MMA_64x256x16_F32BF16BF16_SSILNSP_5MajorE0ELSR_0ELNSP_7ScaleInE1ELSS_1EEEEEENS4_6LayoutINS5_IJSC_SC_SC_EEENS5_IJNSA_ILi0EEESX_SX_EEEEENS5_IJNS4_10UnderscoreES10_S10_EEEEENS4_13SM90_TMA_LOADENS4_14ComposedLayoutINS4_7SwizzleILi2ELi4ELi3EEENS4_18smem_ptr_flag_bitsILi16EEENSV_INS5_IJNSA_ILi8EEESI_EEENS5_IJSI_SC_EEEEEEEvNS4_8identityENS4_23SM90_TMA_LOAD_MULTICASTES1D_vS1E_EENS_8epilogue10collective6detail29Sm90TmaWarpSpecializedAdapterINS1I_15DefaultEpilogueISK_SL_SL_NS1H_6thread17LinearCombinationISK_Li1EffLNS1M_9ScaleType4KindE0ELNS_15FloatRoundStyleE2ESK_EENS1_15EpilogueDefaultEEEEEvvEEEEvNT_6ParamsE,@function
        .size           _ZN7cutlass13device_kernelINS_4gemm6kernel13GemmUniversalIN4cute5tupleIJiiiiEEENS1_10collective13CollectiveMmaINS1_34MainloopSm90TmaGmmaWarpSpecializedILi6ENS5_IJNS4_1CILi2EEENSA_ILi1EEESC_EEENS1_32KernelTmaWarpSpecializedPingpongEEENS5_IJNSA_ILi64EEENSA_ILi512EEENSA_ILi32EEEEEENS_10bfloat16_tENS5_IJlSC_lEEESK_SL_NS4_8TiledMMAINS4_8MMA_AtomIJNS4_4SM904GMMA28MMA_64x256x16_F32BF16BF16_SSILNSP_5MajorE0ELSR_0ELNSP_7ScaleInE1ELSS_1EEEEEENS4_6LayoutINS5_IJSC_SC_SC_EEENS5_IJNSA_ILi0EEESX_SX_EEEEENS5_IJNS4_10UnderscoreES10_S10_EEEEENS4_13SM90_TMA_LOADENS4_14ComposedLayoutINS4_7SwizzleILi2ELi4ELi3EEENS4_18smem_ptr_flag_bitsILi16EEENSV_INS5_IJNSA_ILi8EEESI_EEENS5_IJSI_SC_EEEEEEEvNS4_8identityENS4_23SM90_TMA_LOAD_MULTICASTES1D_vS1E_EENS_8epilogue10collective6detail29Sm90TmaWarpSpecializedAdapterINS1I_15DefaultEpilogueISK_SL_SL_NS1H_6thread17LinearCombinationISK_Li1EffLNS1M_9ScaleType4KindE0ELNS_15FloatRoundStyleE2ESK_EENS1_15EpilogueDefaultEEEEEvvEEEEvNT_6ParamsE,(.L_x_589 - _ZN7cutlass13device_kernelINS_4gemm6kernel13GemmUniversalIN4cute5tupleIJiiiiEEENS1_10collective13CollectiveMmaINS1_34MainloopSm90TmaGmmaWarpSpecializedILi6ENS5_IJNS4_1CILi2EEENSA_ILi1EEESC_EEENS1_32KernelTmaWarpSpecializedPingpongEEENS5_IJNSA_ILi64EEENSA_ILi512EEENSA_ILi32EEEEEENS_10bfloat16_tENS5_IJlSC_lEEESK_SL_NS4_8TiledMMAINS4_8MMA_AtomIJNS4_4SM904GMMA28MMA_64x256x16_F32BF16BF16_SSILNSP_5MajorE0ELSR_0ELNSP_7ScaleInE1ELSS_1EEEEEENS4_6LayoutINS5_IJSC_SC_SC_EEENS5_IJNSA_ILi0EEESX_SX_EEEEENS5_IJNS4_10UnderscoreES10_S10_EEEEENS4_13SM90_TMA_LOADENS4_14ComposedLayoutINS4_7SwizzleILi2ELi4ELi3EEENS4_18smem_ptr_flag_bitsILi16EEENSV_INS5_IJNSA_ILi8EEESI_EEENS5_IJSI_SC_EEEEEEEvNS4_8identityENS4_23SM90_TMA_LOAD_MULTICASTES1D_vS1E_EENS_8epilogue10collective6detail29Sm90TmaWarpSpecializedAdapterINS1I_15DefaultEpilogueISK_SL_SL_NS1H_6thread17LinearCombinationISK_Li1EffLNS1M_9ScaleType4KindE0ELNS_15FloatRoundStyleE2ESK_EENS1_15EpilogueDefaultEEEEEvvEEEEvNT_6ParamsE)
        .other          _ZN7cutlass13device_kernelINS_4gemm6kernel13GemmUniversalIN4cute5tupleIJiiiiEEENS1_10collective13CollectiveMmaINS1_34MainloopSm90TmaGmmaWarpSpecializedILi6ENS5_IJNS4_1CILi2EEENSA_ILi1EEESC_EEENS1_32KernelTmaWarpSpecializedPingpongEEENS5_IJNSA_ILi64EEENSA_ILi512EEENSA_ILi32EEEEEENS_10bfloat16_tENS5_IJlSC_lEEESK_SL_NS4_8TiledMMAINS4_8MMA_AtomIJNS4_4SM904GMMA28MMA_64x256x16_F32BF16BF16_SSILNSP_5MajorE0ELSR_0ELNSP_7ScaleInE1ELSS_1EEEEEENS4_6LayoutINS5_IJSC_SC_SC_EEENS5_IJNSA_ILi0EEESX_SX_EEEEENS5_IJNS4_10UnderscoreES10_S10_EEEEENS4_13SM90_TMA_LOADENS4_14ComposedLayoutINS4_7SwizzleILi2ELi4ELi3EEENS4_18smem_ptr_flag_bitsILi16EEENSV_INS5_IJNSA_ILi8EEESI_EEENS5_IJSI_SC_EEEEEEEvNS4_8identityENS4_23SM90_TMA_LOAD_MULTICASTES1D_vS1E_EENS_8epilogue10collective6detail29Sm90TmaWarpSpecializedAdapterINS1I_15DefaultEpilogueISK_SL_SL_NS1H_6thread17LinearCombinationISK_Li1EffLNS1M_9ScaleType4KindE0ELNS_15FloatRoundStyleE2ESK_EENS1_15EpilogueDefaultEEEEEvvEEEEvNT_6ParamsE,@"STO_CUDA_ENTRY STV_DEFAULT"
_ZN7cutlass13device_kernelINS_4gemm6kernel13GemmUniversalIN4cute5tupleIJiiiiEEENS1_10collective13CollectiveMmaINS1_34MainloopSm90TmaGmmaWarpSpecializedILi6ENS5_IJNS4_1CILi2EEENSA_ILi1EEESC_EEENS1_32KernelTmaWarpSpecializedPingpongEEENS5_IJNSA_ILi64EEENSA_ILi512EEENSA_ILi32EEEEEENS_10bfloat16_tENS5_IJlSC_lEEESK_SL_NS4_8TiledMMAINS4_8MMA_AtomIJNS4_4SM904GMMA28MMA_64x256x16_F32BF16BF16_SSILNSP_5MajorE0ELSR_0ELNSP_7ScaleInE1ELSS_1EEEEEENS4_6LayoutINS5_IJSC_SC_SC_EEENS5_IJNSA_ILi0EEESX_SX_EEEEENS5_IJNS4_10UnderscoreES10_S10_EEEEENS4_13SM90_TMA_LOADENS4_14ComposedLayoutINS4_7SwizzleILi2ELi4ELi3EEENS4_18smem_ptr_flag_bitsILi16EEENSV_INS5_IJNSA_ILi8EEESI_EEENS5_IJSI_SC_EEEEEEEvNS4_8identityENS4_23SM90_TMA_LOAD_MULTICASTES1D_vS1E_EENS_8epilogue10collective6detail29Sm90TmaWarpSpecializedAdapterINS1I_15DefaultEpilogueISK_SL_SL_NS1H_6thread17LinearCombinationISK_Li1EffLNS1M_9ScaleType4KindE0ELNS_15FloatRoundStyleE2ESK_EENS1_15EpilogueDefaultEEEEEvvEEEEvNT_6ParamsE:
[----:B------:R-:W0:Y:S02]  /*0000*/  LDC R1, c[0x0][0x28] ;  /* 0x00000a00ff017b82 */ /* 0x000e240000000800 */
[----:B0-----:R-:W-:Y:S01]  /*0010*/  VIADD R1, R1, 0xfffffb30 ;  /* 0xfffffb3001017836 */ /* 0x001fe20000000000 */
[----:B------:R-:W0:Y:S01]  /*0020*/  S2R R3, SR_TID.X ;  /* 0x0000000000037919 */ /* 0x000e220000002100 */
[----:B------:R-:W-:Y:S01]  /*0030*/  ELECT P0, URZ, PT ;  /* 0x00000000003f782f */ /* 0x000fe20003800000 */
[----:B------:R-:W-:Y:S01]  /*0040*/  BSSY B0, `(.L_x_0) ;  /* 0x0000014000007945 */ /* 0x000fe20003800000 */
[--C-:B0-----:R-:W-:Y:S02]  /*0050*/  SHF.R.U32.HI R0, RZ, 0x5, R3.reuse ;  /* 0x00000005ff007819 */ /* 0x101fe40000011603 */
[----:B------:R-:W-:-:S03]  /*0060*/  SHF.R.U32.HI R5, RZ, 0x7, R3 ;  /* 0x00000007ff057819 */ /* 0x000fc60000011603 */
[----:B------:R-:W0:Y:S02]  /*0070*/  SHFL.IDX PT, R2, R0, RZ, 0x1f ;  /* 0x00001fff00027589 */ /* 0x000e2400000e0000 */
[----:B0-----:R-:W-:Y:S02]  /*0080*/  R2UR UR4, R2 ;  /* 0x00000000020472ca */ /* 0x001fe400000e0000 */
[----:B------:R0:W1:Y:S11]  /*0090*/  SHFL.IDX PT, R2, R5, RZ, 0x1f ;  /* 0x00001fff05027589 */ /* 0x00007600000e0000 */
[----:B------:R-:W-:-:S02]  /*00a0*/  USHF.R.S32.HI UR5, URZ, 0x1f, UR4 ;  /* 0x0000001f3f057899 */ /* 0x000fc40008011404 */
[----:B------:R-:W-:Y:S02]  /*00b0*/  ISETP.NE.OR P0, PT, RZ, UR4, !P0 ;  /* 0x00000004ff007c0c */ /* 0x000fe4000c705670 */
[----:B------:R-:W-:-:S04]  /*00c0*/  ULEA.HI UR5, UR5, UR4, URZ, 0x2 ;  /* 0x0000000405057291 */ /* 0x000fc8000f8f103f */
[----:B------:R-:W-:-:S04]  /*00d0*/  ULOP3.LUT UR5, UR5, 0xfffffffc, URZ, 0xc0, !UPT ;  /* 0xfffffffc05057892 */ /* 0x000fc8000f8ec03f */
[----:B------:R-:W-:-:S03]  /*00e0*/  UIADD3 UR4, UR4, -UR5, URZ ;  /* 0x8000000504047290 */ /* 0x000fc6000fffe03f */
[----:B01----:R-:W-:Y:S09]  /*00f0*/  @P0 BRA `(.L_x_1) ;  /* 0x0000000000200947 */ /* 0x003ff20003800000 */
[----:B------:R-:W-:Y:S02]  /*0100*/  ULDC.64 UR6, c[0x0][0x198] ;  /* 0x0000660000067ab9 */ /* 0x000fe40000000a00 */
[----:B------:R-:W-:Y:S02]  /*0110*/  UIADD3 UR8, UP0, UR6, 0xf0, URZ ;  /* 0x000000f006087890 */ /* 0x000fe4000ff1e03f */
[----:B------:R-:W-:Y:S02]  /*0120*/  UIADD3 UR6, UP1, UR6, 0x1f0, URZ ;  /* 0x000001f006067890 */ /* 0x000fe4000ff3e03f */
[----:B------:R-:W-:Y:S02]  /*0130*/  UIADD3.X UR9, URZ, UR7, URZ, UP0, !UPT ;  /* 0x000000073f097290 */ /* 0x000fe400087fe43f */
[----:B------:R-:W-:-:S07]  /*0140*/  UIADD3.X UR7, URZ, UR7, URZ, UP1, !UPT ;  /* 0x000000073f077290 */ /* 0x000fce0008ffe43f */
[----:B------:R0:W-:Y:S02]  /*0150*/  UTMACCTL.PF [UR8] ;  /* 0x00000000080079b9 */ /* 0x0001e40008040000 */
[----:B------:R0:W-:Y:S02]  /*0160*/  UTMACCTL.PF [UR6] ;  /* 0x00000000060079b9 */ /* 0x0001e40008040000 */
[----:B0-----:R-:W-:Y:S01]  /*0170*/  NOP ;  /* 0x0000000000007918 */ /* 0x001fe20000000000 */
.L_x_1:
[----:B------:R-:W-:Y:S05]  /*0180*/  BSYNC B0 ;  /* 0x0000000000007941 */ /* 0x000fea0003800000 */
.L_x_0:
[----:B------:R-:W0:Y:S01]  /*0190*/  SHFL.IDX PT, R7, R0, RZ, 0x1f ;  /* 0x00001fff00077589 */ /* 0x000e2200000e0000 */
[----:B------:R-:W-:Y:S01]  /*01a0*/  R2UR UR13, R2 ;  /* 0x00000000020d72ca */ /* 0x000fe200000e0000 */
[----:B------:R-:W-:-:S04]  /*01b0*/  UISETP.NE.AND UP0, UPT, UR4, 0x3, UPT ;  /* 0x000000030400788c */ /* 0x000fc8000bf05270 */
[----:B------:R-:W-:-:S08]  /*01c0*/  UISETP.EQ.OR UP0, UPT, UR4, URZ, !UP0 ;  /* 0x0000003f0400728c */ /* 0x000fd0000c702670 */
[----:B------:R-:W-:Y:S02]  /*01d0*/  UIADD3 UR12, UR13, -0x1, URZ ;  /* 0xffffffff0d0c7890 */ /* 0x000fe4000fffe03f */
[----:B------:R-:W-:Y:S02]  /*01e0*/  UISETP.EQ.AND UP0, UPT, UR13, URZ, UP0 ;  /* 0x0000003f0d00728c */ /* 0x000fe40008702270 */
[----:B------:R-:W-:Y:S02]  /*01f0*/  UISETP.GE.U32.AND UP1, UPT, UR12, 0x2, UPT ;  /* 0x000000020c00788c */ /* 0x000fe4000bf26070 */
[----:B------:R-:W-:Y:S01]  /*0200*/  USEL UR37, URZ, 0x1, !UP0 ;  /* 0x000000013f257887 */ /* 0x000fe2000c000000 */
[----:B0-----:R-:W-:-:S03]  /*0210*/  ISETP.NE.AND P0, PT, R7, RZ, PT ;  /* 0x000000ff0700720c */ /* 0x001fc60003f05270 */
[----:B------:R-:W-:-:S10]  /*0220*/  USEL UR37, UR37, 0x2, UP1 ;  /* 0x0000000225257887 */ /* 0x000fd40008800000 */
[----:B------:R-:W-:Y:S05]  /*0230*/  @P0 BRA `(.L_x_2) ;  /* 0x0000000000680947 */ /* 0x000fea0003800000 */
[----:B------:R-:W0:Y:S01]  /*0240*/  S2UR UR6, SR_CgaCtaId ;  /* 0x00000000000679c3 */ /* 0x000e220000008800 */
[----:B------:R-:W-:Y:S01]  /*0250*/  UMOV UR5, 0x400 ;  /* 0x0000040000057882 */ /* 0x000fe20000000000 */
[----:B------:R-:W-:Y:S01]  /*0260*/  UMOV UR7, 0x1 ;  /* 0x0000000100077882 */ /* 0x000fe20000000000 */
[----:B------:R-:W-:Y:S01]  /*0270*/  UMOV UR8, 0x2 ;  /* 0x0000000200087882 */ /* 0x000fe20000000000 */
[----:B------:R-:W-:Y:S01]  /*0280*/  ELECT P0, URZ, PT ;  /* 0x00000000003f782f */ /* 0x000fe20003800000 */
[----:B------:R-:W-:-:S04]  /*0290*/  UIADD3 UR8, -UR8, 0x100000, URZ ;  /* 0x0010000008087890 */ /* 0x000fc8000fffe13f */
[----:B------:R-:W-:Y:S02]  /*02a0*/  USHF.L.U32 UR9, UR8, 0xb, URZ ;  /* 0x0000000b08097899 */ /* 0x000fe4000800063f */
[----:B------:R-:W-:Y:S02]  /*02b0*/  USHF.L.U32 UR8, UR8, 0x1, URZ ;  /* 0x0000000108087899 */ /* 0x000fe4000800063f */
[----:B0-----:R-:W-:Y:S02]  /*02c0*/  ULEA UR5, UR6, UR5, 0x18 ;  /* 0x0000000506057291 */ /* 0x001fe4000f8ec03f */
[----:B------:R-:W-:-:S04]  /*02d0*/  UIADD3 UR6, -UR7, 0x100000, URZ ;  /* 0x0010000007067890 */ /* 0x000fc8000fffe13f */
[----:B------:R-:W-:Y:S02]  /*02e0*/  USHF.L.U32 UR7, UR6, 0xb, URZ ;  /* 0x0000000b06077899 */ /* 0x000fe4000800063f */
[----:B------:R-:W-:Y:S01]  /*02f0*/  USHF.L.U32 UR6, UR6, 0x1, URZ ;  /* 0x0000000106067899 */ /* 0x000fe2000800063f */
[----:B------:R-:W0:Y:S11]  /*0300*/  FENCE.VIEW.ASYNC.S ;  /* 0x00000000000073c6 */ /* 0x000e360000000000 */
[----:B0-----:R0:W1:Y:S01]  /*0310*/  SYNCS.EXCH.64 URZ, [UR5], UR6 ;  /* 0x00000006053f75b2 */ /* 0x0010620008000100 */
[----:B------:R0:W2:Y:S01]  /*0320*/  SYNCS.EXCH.64 URZ, [UR5+0x30], UR8 ;  /* 0x00003008053f75b2 */ /* 0x0000a20008000100 */
[----:B------:R0:W3:Y:S01]  /*0330*/  SYNCS.EXCH.64 URZ, [UR5+0x8], UR6 ;  /* 0x00000806053f75b2 */ /* 0x0000e20008000100 */
[----:B------:R0:W4:Y:S01]  /*0340*/  SYNCS.EXCH.64 URZ, [UR5+0x38], UR8 ;  /* 0x00003808053f75b2 */ /* 0x0001220008000100 */
[----:B------:R0:W0:Y:S01]  /*0350*/  SYNCS.EXCH.64 URZ, [UR5+0x10], UR6 ;  /* 0x00001006053f75b2 */ /* 0x0000220008000100 */
[----:B------:R0:W0:Y:S01]  /*0360*/  SYNCS.EXCH.64 URZ, [UR5+0x40], UR8 ;  /* 0x00004008053f75b2 */ /* 0x0000220008000100 */
[----:B------:R0:W0:Y:S01]  /*0370*/  SYNCS.EXCH.64 URZ, [UR5+0x18], UR6 ;  /* 0x00001806053f75b2 */ /* 0x0000220008000100 */
[----:B------:R0:W0:Y:S01]  /*0380*/  SYNCS.EXCH.64 URZ, [UR5+0x48], UR8 ;  /* 0x00004808053f75b2 */ /* 0x0000220008000100 */
[----:B------:R0:W0:Y:S01]  /*0390*/  SYNCS.EXCH.64 URZ, [UR5+0x20], UR6 ;  /* 0x00002006053f75b2 */ /* 0x0000220008000100 */
[----:B------:R0:W0:Y:S01]  /*03a0*/  SYNCS.EXCH.64 URZ, [UR5+0x50], UR8 ;  /* 0x00005008053f75b2 */ /* 0x0000220008000100 */
[----:B------:R0:W0:Y:S01]  /*03b0*/  SYNCS.EXCH.64 URZ, [UR5+0x28], UR6 ;  /* 0x00002806053f75b2 */ /* 0x0000220008000100 */
[----:B------:R0:W0:Y:S01]  /*03c0*/  SYNCS.EXCH.64 URZ, [UR5+0x58], UR8 ;  /* 0x00005808053f75b2 */ /* 0x0000220008000100 */
[----:B------:R-:W-:Y:S01]  /*03d0*/  NOP ;  /* 0x0000000000007918 */ /* 0x000fe20000000000 */
.L_x_2:
[----:B------:R-:W5:Y:S01]  /*03e0*/  SHFL.IDX PT, R6, R0, RZ, 0x1f ;  /* 0x00001fff00067589 */ /* 0x000f6200000e0000 */
[----:B------:R-:W-:Y:S01]  /*03f0*/  SHF.R.S32.HI R2, RZ, 0x1f, R3 ;  /* 0x0000001fff027819 */ /* 0x000fe20000011403 */
[----:B------:R-:W1:Y:S01]  /*0400*/  S2UR UR14, SR_CTAID.X ;  /* 0x00000000000e79c3 */ /* 0x000e620000002500 */
[----:B------:R-:W-:Y:S01]  /*0410*/  ELECT P0, URZ, PT ;  /* 0x00000000003f782f */ /* 0x000fe20003800000 */
[----:B------:R1:W2:Y:S01]  /*0420*/  SHFL.IDX PT, R10, R0, RZ, 0x1f ;  /* 0x00001fff000a7589 */ /* 0x0002a200000e0000 */
[----:B------:R-:W-:Y:S02]  /*0430*/  LEA.HI R2, R2, R3, RZ, 0x7 ;  /* 0x0000000302027211 */ /* 0x000fe400078f38ff */
[----:B------:R-:W-:Y:S01]  /*0440*/  ELECT P1, URZ, PT ;  /* 0x00000000003f782f */ /* 0x000fe20003820000 */
[----:B------:R-:W-:Y:S01]  /*0450*/  NOP ;  /* 0x0000000000007918 */ /* 0x000fe20000000000 */
[----:B0-----:R-:W-:Y:S01]  /*0460*/  ULDC UR5, c[0x0][0x150] ;  /* 0x0000540000057ab9 */ /* 0x001fe20000000800 */
[----:B------:R-:W-:Y:S01]  /*0470*/  LOP3.LUT R2, R2, 0xffffff80, RZ, 0xc0, !PT ;  /* 0xffffff8002027812 */ /* 0x000fe200078ec0ff */
[----:B------:R-:W0:Y:S01]  /*0480*/  LDC R12, c[0x0][0x144] ;  /* 0x00005100ff0c7b82 */ /* 0x000e220000000800 */
[----:B------:R-:W-:Y:S01]  /*0490*/  UMOV UR6, 0x20 ;  /* 0x0000002000067882 */ /* 0x000fe20000000000 */
[----:B------:R-:W-:Y:S01]  /*04a0*/  UMOV UR9, 0x80 ;  /* 0x0000008000097882 */ /* 0x000fe20000000000 */
[----:B------:R-:W-:Y:S01]  /*04b0*/  NOP ;  /* 0x0000000000007918 */ /* 0x000fe20000000000 */
[----:B------:R-:W-:Y:S01]  /*04c0*/  IMAD.IADD R4, R3, 0x1, -R2 ;  /* 0x0000000103047824 */ /* 0x000fe200078e0a02 */
[----:B------:R-:W-:Y:S01]  /*04d0*/  ISETP.NE.AND P2, PT, RZ, UR13, PT ;  /* 0x0000000dff007c0c */ /* 0x000fe2000bf45270 */
[----:B------:R-:W-:-:S02]  /*04e0*/  IMAD.MOV.U32 R22, RZ, RZ, 0x1 ;  /* 0x00000001ff167424 */ /* 0x000fc400078e00ff */
[----:B------:R-:W3:Y:S01]  /*04f0*/  LDC R21, c[0x0][0x148] ;  /* 0x00005200ff157b82 */ /* 0x000ee20000000800 */
[----:B------:R-:W-:-:S04]  /*0500*/  SHF.R.S32.HI R15, RZ, 0x1f, R4 ;  /* 0x0000001fff0f7819 */ /* 0x000fc80000011404 */
[----:B------:R-:W-:Y:S02]  /*0510*/  LEA.HI R2, R15, R4, RZ, 0x3 ;  /* 0x000000040f027211 */ /* 0x000fe400078f18ff */
[----:B-----5:R-:W-:Y:S02]  /*0520*/  ISETP.NE.OR P0, PT, R6, RZ, !P0 ;  /* 0x000000ff0600720c */ /* 0x020fe40004705670 */
[----:B------:R-:W5:Y:S01]  /*0530*/  S2R R6, SR_CTAID.Y ;  /* 0x0000000000067919 */ /* 0x000f620000002600 */
[--C-:B------:R-:W-:Y:S02]  /*0540*/  SHF.R.S32.HI R8, RZ, 0x3, R2.reuse ;  /* 0x00000003ff087819 */ /* 0x100fe40000011402 */
[----:B------:R-:W-:Y:S02]  /*0550*/  SHF.R.S32.HI R9, RZ, 0x1f, R2 ;  /* 0x0000001fff097819 */ /* 0x000fe40000011402 */
[----:B------:R-:W-:Y:S02]  /*0560*/  SHF.R.S32.HI R2, RZ, 0x1f, R7 ;  /* 0x0000001fff027819 */ /* 0x000fe40000011407 */
[----:B------:R-:W-:-:S02]  /*0570*/  LEA.HI R9, R9, R8, RZ, 0x2 ;  /* 0x0000000809097211 */ /* 0x000fc400078f10ff */
[----:B------:R-:W-:Y:S02]  /*0580*/  LEA.HI R2, R2, R7, RZ, 0x2 ;  /* 0x0000000702027211 */ /* 0x000fe400078f10ff */
[----:B-1----:R-:W-:Y:S01]  /*0590*/  I2FP.F32.U32 R0, UR14 ;  /* 0x0000000e00007c45 */ /* 0x002fe20008201000 */
[----:B------:R-:W-:Y:S01]  /*05a0*/  VOTEU.ALL UP0, P0 ;  /* 0x00000000003f7886 */ /* 0x000fe20000000000 */
[----:B------:R-:W-:Y:S02]  /*05b0*/  LOP3.LUT R9, R9, 0xfffffffc, RZ, 0xc0, !PT ;  /* 0xfffffffc09097812 */ /* 0x000fe400078ec0ff */
[----:B------:R-:W-:Y:S01]  /*05c0*/  LOP3.LUT R2, R2, 0x3ffffffc, RZ, 0xc0, !PT ;  /* 0x3ffffffc02027812 */ /* 0x000fe200078ec0ff */
[----:B------:R-:W-:Y:S01]  /*05d0*/  FMUL R11, R0, UR5 ;  /* 0x00000005000b7c20 */ /* 0x000fe20008400000 */
[----:B--2---:R-:W-:Y:S01]  /*05e0*/  ISETP.NE.OR P1, PT, R10, RZ, !P1 ;  /* 0x000000ff0a00720c */ /* 0x004fe20004f25670 */
[----:B------:R-:W-:Y:S01]  /*05f0*/  IMAD.IADD R9, R8, 0x1, -R9 ;  /* 0x0000000108097824 */ /* 0x000fe200078e0a09 */
[----:B------:R-:W1:Y:S01]  /*0600*/  @!UP0 S2UR UR8, SR_CgaCtaId ;  /* 0x00000000000889c3 */ /* 0x000e620000008800 */
[----:B------:R-:W-:Y:S01]  /*0610*/  IMAD.IADD R2, R7, 0x1, -R2 ;  /* 0x0000000107027824 */ /* 0x000fe200078e0a02 */
[----:B------:R-:W-:Y:S01]  /*0620*/  ULDC UR5, c[0x0][0x154] ;  /* 0x0000550000057ab9 */ /* 0x000fe20000000800 */
[----:B------:R-:W2:Y:S01]  /*0630*/  F2I.U32.TRUNC.NTZ R11, R11 ;  /* 0x0000000b000b7305 */ /* 0x000ea2000020f000 */
[----:B------:R-:W-:-:S04]  /*0640*/  @!UP0 UIADD3 UR6, -UR6, 0x100000, URZ ;  /* 0x0010000006068890 */ /* 0x000fc8000fffe13f */
[----:B------:R-:W-:Y:S02]  /*0650*/  @!UP0 USHF.L.U32 UR7, UR6, 0xb, URZ ;  /* 0x0000000b06078899 */ /* 0x000fe4000800063f */
[----:B------:R-:W-:Y:S01]  /*0660*/  @!UP0 USHF.L.U32 UR6, UR6, 0x1, URZ ;  /* 0x0000000106068899 */ /* 0x000fe2000800063f */
[----:B------:R-:W-:Y:S01]  /*0670*/  IMAD R2, R2, 0x4, R9 ;  /* 0x0000000402027824 */ /* 0x000fe200078e0209 */
[----:B------:R-:W4:Y:S03]  /*0680*/  LDC R8, c[0x0][0x140] ;  /* 0x00005000ff087b82 */ /* 0x000f260000000800 */
[C---:B------:R-:W-:Y:S01]  /*0690*/  IMAD.SHL.U32 R23, R2.reuse, 0x4, RZ ;  /* 0x0000000402177824 */ /* 0x040fe200078e00ff */
[----:B------:R-:W-:Y:S01]  /*06a0*/  LEA.HI R0, R2, R2, RZ, 0x1 ;  /* 0x0000000202007211 */ /* 0x000fe200078f08ff */
[----:B------:R-:W-:Y:S01]  /*06b0*/  VOTEU.ALL UP1, P1 ;  /* 0x00000000003f7886 */ /* 0x000fe20000820000 */
[----:B------:R-:W-:Y:S01]  /*06c0*/  VOTEU.ALL UP2, P1 ;  /* 0x00000000003f7886 */ /* 0x000fe20000840000 */
[----:B------:R-:W-:Y:S01]  /*06d0*/  VOTEU.ALL UP3, P1 ;  /* 0x00000000003f7886 */ /* 0x000fe20000860000 */
[----:B------:R-:W-:Y:S01]  /*06e0*/  LOP3.LUT R9, R0, 0xfffffffe, RZ, 0xc0, !PT ;  /* 0xfffffffe00097812 */ /* 0x000fe200078ec0ff */
[----:B------:R-:W-:Y:S01]  /*06f0*/  VOTEU.ALL UP4, P1 ;  /* 0x00000000003f7886 */ /* 0x000fe20000880000 */
[----:B-----5:R-:W-:Y:S01]  /*0700*/  I2FP.F32.U32 R0, R6 ;  /* 0x0000000600007245 */ /* 0x020fe20000201000 */
[----:B------:R-:W5:Y:S01]  /*0710*/  @!UP1 S2UR UR11, SR_CgaCtaId ;  /* 0x00000000000b99c3 */ /* 0x000f620000008800 */
[----:B--2---:R-:W-:Y:S01]  /*0720*/  IMAD.MOV R13, RZ, RZ, -R11 ;  /* 0x000000ffff0d7224 */ /* 0x004fe200078e0a0b */
[C---:B------:R-:W-:Y:S01]  /*0730*/  LOP3.LUT R23, R2.reuse, 0xc, R23, 0x78, !PT ;  /* 0x0000000c02177812 */ /* 0x040fe200078e7817 */
[----:B------:R-:W-:-:S02]  /*0740*/  IMAD.IADD R9, R2, 0x1, -R9 ;  /* 0x0000000102097824 */ /* 0x000fc400078e0a09 */
[----:B------:R-:W-:Y:S01]  /*0750*/  FMUL R0, R0, UR5 ;  /* 0x0000000500007c20 */ /* 0x000fe20008400000 */
[----:B0-----:R-:W-:Y:S01]  /*0760*/  IMAD R14, R12, R13, UR14 ;  /* 0x0000000e0c0e7e24 */ /* 0x001fe2000f8e020d */
[----:B------:R3:W0:Y:S01]  /*0770*/  SHFL.IDX PT, R2, R5, RZ, 0x1f ;  /* 0x00001fff05027589 */ /* 0x00062200000e0000 */
[----:B------:R-:W-:Y:S01]  /*0780*/  @!UP0 UMOV UR5, 0x400 ;  /* 0x0000040000058882 */ /* 0x000fe20000000000 */
[----:B------:R-:W-:Y:S01]  /*0790*/  @!UP1 UMOV UR10, 0x400 ;  /* 0x00000400000a9882 */ /* 0x000fe20000000000 */
[----:B-1----:R-:W-:Y:S01]  /*07a0*/  @!UP0 ULEA UR5, UR8, UR5, 0x18 ;  /* 0x0000000508058291 */ /* 0x002fe2000f8ec03f */
[----:B------:R-:W1:Y:S01]  /*07b0*/  F2I.U32.TRUNC.NTZ R0, R0 ;  /* 0x0000000000007305 */ /* 0x000e62000020f000 */
[----:B------:R-:W-:Y:S01]  /*07c0*/  ISETP.NE.AND P3, PT, R9, R14, PT ;  /* 0x0000000e0900720c */ /* 0x000fe20003f65270 */
[----:B------:R-:W-:-:S04]  /*07d0*/  @!UP1 UIADD3 UR8, -UR9, 0x100000, URZ ;  /* 0x0010000009089890 */ /* 0x000fc8000fffe13f */
[----:B------:R-:W-:Y:S02]  /*07e0*/  @!UP1 USHF.L.U32 UR9, UR8, 0xb, URZ ;  /* 0x0000000b08099899 */ /* 0x000fe4000800063f */
[----:B------:R-:W-:Y:S01]  /*07f0*/  @!UP1 USHF.L.U32 UR8, UR8, 0x1, URZ ;  /* 0x0000000108089899 */ /* 0x000fe2000800063f */
[----:B------:R-:W-:Y:S01]  /*0800*/  VOTEU.ALL UP5, P1 ;  /* 0x00000000003f7886 */ /* 0x000fe200008a0000 */
[----:B----4-:R-:W-:Y:S01]  /*0810*/  ISETP.EQ.U32.AND P1, PT, R8, 0x1, PT ;  /* 0x000000010800780c */ /* 0x010fe20003f22070 */
[----:B------:R-:W-:Y:S01]  /*0820*/  VOTEU.ALL UP0, P0 ;  /* 0x00000000003f7886 */ /* 0x000fe20000000000 */
[----:B------:R-:W2:Y:S04]  /*0830*/  FENCE.VIEW.ASYNC.S ;  /* 0x00000000000073c6 */ /* 0x000ea80000000000 */
[----:B--2---:R-:W2:Y:S01]  /*0840*/  @!UP0 SYNCS.EXCH.64 URZ, [UR5+0x90], UR6 ;  /* 0x00009006053f85b2 */ /* 0x004ea20008000100 */
[----:B-----5:R-:W-:Y:S01]  /*0850*/  @!UP1 ULEA UR10, UR11, UR10, 0x18 ;  /* 0x0000000a0b0a9291 */ /* 0x020fe2000f8ec03f */
[----:B-1----:R-:W-:Y:S01]  /*0860*/  IMAD.MOV R20, RZ, RZ, -R0 ;  /* 0x000000ffff147224 */ /* 0x002fe200078e0a00 */
[----:B------:R-:W-:Y:S01]  /*0870*/  @P3 LEA.HI R0, R23, R23, RZ, 0x1 ;  /* 0x0000001717003211 */ /* 0x000fe200078f08ff */
[----:B------:R-:W-:Y:S01]  /*0880*/  VOTEU.ALL UP1, P0 ;  /* 0x00000000003f7886 */ /* 0x000fe20000020000 */
[----:B------:R-:W-:Y:S01]  /*0890*/  LOP3.LUT P0, RZ, R4, 0x7, RZ, 0xc0, !PT ;  /* 0x0000000704ff7812 */ /* 0x000fe2000780c0ff */
[----:B---3--:R-:W-:Y:S01]  /*08a0*/  IMAD R5, R21, R20, R6 ;  /* 0x0000001415057224 */ /* 0x008fe200078e0206 */
[----:B------:R-:W-:-:S02]  /*08b0*/  @P3 SHF.R.S32.HI R0, RZ, 0x1, R0 ;  /* 0x00000001ff003819 */ /* 0x000fc40000011400 */
[----:B------:R-:W-:Y:S02]  /*08c0*/  ISETP.LT.U32.AND P0, PT, R23, 0x2, !P0 ;  /* 0x000000021700780c */ /* 0x000fe40004701070 */
[----:B------:R-:W-:Y:S02]  /*08d0*/  @P3 ISETP.NE.AND P4, PT, R0, R5, PT ;  /* 0x000000050000320c */ /* 0x000fe40003f85270 */
[----:B------:R-:W-:Y:S01]  /*08e0*/  SEL R5, RZ, 0x1, !P0 ;  /* 0x00000001ff057807 */ /* 0x000fe20004000000 */
[----:B------:R0:W1:Y:S01]  /*08f0*/  @!UP1 SYNCS.EXCH.64 URZ, [UR5+0x98], UR6 ;  /* 0x00009806053f95b2 */ /* 0x0000620008000100 */
[----:B------:R-:W-:Y:S01]  /*0900*/  NOP ;  /* 0x0000000000007918 */ /* 0x000fe20000000000 */
[----:B------:R-:W-:-:S04]  /*0910*/  @P3 SEL R22, RZ, 0x1, P4 ;  /* 0x00000001ff163807 */ /* 0x000fc80002000000 */
[----:B------:R-:W-:Y:S02]  /*0920*/  LOP3.LUT R22, R22, R5, RZ, 0xc0, !PT ;  /* 0x0000000516167212 */ /* 0x000fe400078ec0ff */
[----:B0-----:R-:W-:Y:S01]  /*0930*/  R2UR UR5, R2 ;  /* 0x00000000020572ca */ /* 0x001fe200000e0000 */
[----:B------:R0:W3:Y:S01]  /*0940*/  @!UP2 SYNCS.EXCH.64 URZ, [UR10+0x70], UR8 ;  /* 0x000070080a3fa5b2 */ /* 0x0000e20008000100 */
[----:B------:R0:W4:Y:S01]  /*0950*/  @!UP3 SYNCS.EXCH.64 URZ, [UR10+0x78], UR8 ;  /* 0x000078080a3fb5b2 */ /* 0x0001220008000100 */
[----:B------:R0:W0:Y:S01]  /*0960*/  @!UP4 SYNCS.EXCH.64 URZ, [UR10+0x80], UR8 ;  /* 0x000080080a3fc5b2 */ /* 0x0000220008000100 */
[----:B------:R0:W0:Y:S01]  /*0970*/  @!UP5 SYNCS.EXCH.64 URZ, [UR10+0x88], UR8 ;  /* 0x000088080a3fd5b2 */ /* 0x0000220008000100 */
[----:B------:R-:W-:Y:S01]  /*0980*/  NOP ;  /* 0x0000000000007918 */ /* 0x000fe20000000000 */
[----:B--2---:R-:W-:Y:S09]  /*0990*/  @!P1 BRA `(.L_x_3) ;  /* 0x0000000000089947 */ /* 0x004ff20003800000 */
[----:B01-34-:R-:W-:Y:S01]  /*09a0*/  UCGABAR_ARV ;  /* 0x00000000000079c7 */ /* 0x01bfe20008000000 */
[----:B------:R-:W-:Y:S05]  /*09b0*/  BRA `(.L_x_4) ;  /* 0x0000000000047947 */ /* 0x000fea0003800000 */
.L_x_3:
[----:B01-34-:R-:W-:Y:S01]  /*09c0*/  NOP ;  /* 0x0000000000007918 */ /* 0x01bfe20000000000 */
.L_x_4:
[----:B------:R-:W-:Y:S01]  /*09d0*/  ULDC.64 UR6, c[0x0][0x598] ;  /* 0x0001660000067ab9 */ /* 0x000fe20000000a00 */
[----:B------:R-:W-:Y:S01]  /*09e0*/  ULDC.64 UR52, c[0x0][0x208] ;  /* 0x0000820000347ab9 */ /* 0x000fe20000000a00 */
[----:B------:R-:W-:-:S04]  /*09f0*/  ISETP.NE.U32.AND P0, PT, RZ, UR6, PT ;  /* 0x00000006ff007c0c */ /* 0x000fc8000bf05070 */
[----:B------:R-:W-:-:S13]  /*0a00*/  ISETP.NE.AND.EX P0, PT, RZ, UR7, PT, P0 ;  /* 0x00000007ff007c0c */ /* 0x000fda000bf05300 */
[----:B------:R-:W-:Y:S05]  /*0a10*/  @!P0 BRA `(.L_x_5) ;  /* 0x00000000001c8947 */ /* 0x000fea0003800000 */
[----:B------:R-:W0:Y:S02]  /*0a20*/  LDC.64 R8, c[0x0][0x598] ;  /* 0x00016600ff087b82 */ /* 0x000e240000000a00 */
[----:B0-----:R-:W2:Y:S02]  /*0a30*/  LDG.E.64 R8, desc[UR52][R8.64] ;  /* 0x0000003408087981 */ /* 0x001ea4000c1e1b00 */
[----:B--2---:R-:W-:-:S04]  /*0a40*/  ISETP.NE.U32.AND P0, PT, R8, RZ, PT ;  /* 0x000000ff0800720c */ /* 0x004fc80003f05070 */
[----:B------:R-:W-:-:S13]  /*0a50*/  ISETP.NE.AND.EX P0, PT, R9, RZ, PT, P0 ;  /* 0x000000ff0900720c */ /* 0x000fda0003f05300 */
[----:B------:R-:W-:Y:S05]  /*0a60*/  @!P0 BRA `(.L_x_5) ;  /* 0x0000000000088947 */ /* 0x000fea0003800000 */
[----:B------:R0:W5:Y:S01]  /*0a70*/  LD.E R2, desc[UR52][R8.64] ;  /* 0x0000003408027980 */ /* 0x000162000c101900 */
[----:B------:R-:W-:Y:S05]  /*0a80*/  BRA `(.L_x_6) ;  /* 0x0000000000247947 */ /* 0x000fea0003800000 */
.L_x_5:
[----:B------:R-:W-:Y:S02]  /*0a90*/  ULDC.64 UR6, c[0x0][0x588] ;  /* 0x0001620000067ab9 */ /* 0x000fe40000000a00 */
[----:B------:R-:W-:-:S04]  /*0aa0*/  ISETP.NE.U32.AND P0, PT, RZ, UR6, PT ;  /* 0x00000006ff007c0c */ /* 0x000fc8000bf05070 */
[----:B------:R-:W-:-:S13]  /*0ab0*/  ISETP.NE.AND.EX P0, PT, RZ, UR7, PT, P0 ;  /* 0x00000007ff007c0c */ /* 0x000fda000bf05300 */
[----:B------:R-:W-:Y:S05]  /*0ac0*/  @!P0 BRA `(.L_x_7) ;  /* 0x00000000000c8947 */ /* 0x000fea0003800000 */
[----:B------:R-:W0:Y:S02]  /*0ad0*/  LDC.64 R8, c[0x0][0x588] ;  /* 0x00016200ff087b82 */ /* 0x000e240000000a00 */
[----:B0-----:R1:W5:Y:S01]  /*0ae0*/  LDG.E R2, desc[UR52][R8.64] ;  /* 0x0000003408027981 */ /* 0x001362000c1e1900 */
[----:B------:R-:W-:Y:S05]  /*0af0*/  BRA `(.L_x_6) ;  /* 0x0000000000087947 */ /* 0x000fea0003800000 */
.L_x_7:
[----:B------:R-:W-:Y:S02]  /*0b00*/  ULDC UR6, c[0x0][0x580] ;  /* 0x0001600000067ab9 */ /* 0x000fe40000000800 */
[----:B------:R-:W-:-:S07]  /*0b10*/  IMAD.U32 R2, RZ, RZ, UR6 ;  /* 0x00000006ff027e24 */ /* 0x000fce000f8e00ff */
.L_x_6:
[----:B------:R-:W-:Y:S02]  /*0b20*/  ULDC.64 UR6, c[0x0][0x5a0] ;  /* 0x0001680000067ab9 */ /* 0x000fe40000000a00 */
[----:B------:R-:W-:-:S04]  /*0b30*/  ISETP.NE.U32.AND P0, PT, RZ, UR6, PT ;  /* 0x00000006ff007c0c */ /* 0x000fc8000bf05070 */
[----:B------:R-:W-:-:S13]  /*0b40*/  ISETP.NE.AND.EX P0, PT, RZ, UR7, PT, P0 ;  /* 0x00000007ff007c0c */ /* 0x000fda000bf05300 */
[----:B------:R-:W-:Y:S05]  /*0b50*/  @!P0 BRA `(.L_x_8) ;  /* 0x00000000001c8947 */ /* 0x000fea0003800000 */
[----:B01----:R-:W0:Y:S02]  /*0b60*/  LDC.64 R8, c[0x0][0x5a0] ;  /* 0x00016800ff087b82 */ /* 0x003e240000000a00 */
[----:B0-----:R-:W2:Y:S02]  /*0b70*/  LDG.E.64 R8, desc[UR52][R8.64] ;  /* 0x0000003408087981 */ /* 0x001ea4000c1e1b00 */
[----:B--2---:R-:W-:-:S04]  /*0b80*/  ISETP.NE.U32.AND P0, PT, R8, RZ, PT ;  /* 0x000000ff0800720c */ /* 0x004fc80003f05070 */
[----:B------:R-:W-:-:S13]  /*0b90*/  ISETP.NE.AND.EX P0, PT, R9, RZ, PT, P0 ;  /* 0x000000ff0900720c */ /* 0x000fda0003f05300 */
[----:B------:R-:W-:Y:S05]  /*0ba0*/  @!P0 BRA `(.L_x_8) ;  /* 0x0000000000088947 */ /* 0x000fea0003800000 */
[----:B------:R0:W5:Y:S01]  /*0bb0*/  LD.E R16, desc[UR52][R8.64] ;  /* 0x0000003408107980 */ /* 0x000162000c101900 */
[----:B------:R-:W-:Y:S05]  /*0bc0*/  BRA `(.L_x_9) ;  /* 0x0000000000247947 */ /* 0x000fea0003800000 */
.L_x_8:
[----:B------:R-:W-:Y:S02]  /*0bd0*/  ULDC.64 UR6, c[0x0][0x590] ;  /* 0x0001640000067ab9 */ /* 0x000fe40000000a00 */
[----:B------:R-:W-:-:S04]  /*0be0*/  ISETP.NE.U32.AND P0, PT, RZ, UR6, PT ;  /* 0x00000006ff007c0c */ /* 0x000fc8000bf05070 */
[----:B------:R-:W-:-:S13]  /*0bf0*/  ISETP.NE.AND.EX P0, PT, RZ, UR7, PT, P0 ;  /* 0x00000007ff007c0c */ /* 0x000fda000bf05300 */
[----:B------:R-:W-:Y:S05]  /*0c00*/  @!P0 BRA `(.L_x_10) ;  /* 0x00000000000c8947 */ /* 0x000fea0003800000 */
[----:B------:R-:W2:Y:S02]  /*0c10*/  LDC.64 R16, c[0x0][0x590] ;  /* 0x00016400ff107b82 */ /* 0x000ea40000000a00 */
[----:B--2---:R2:W5:Y:S01]  /*0c20*/  LDG.E R16, desc[UR52][R16.64] ;  /* 0x0000003410107981 */ /* 0x004562000c1e1900 */
[----:B------:R-:W-:Y:S05]  /*0c30*/  BRA `(.L_x_9) ;  /* 0x0000000000087947 */ /* 0x000fea0003800000 */
.L_x_10:
[----:B------:R-:W-:Y:S02]  /*0c40*/  ULDC UR6, c[0x0][0x584] ;  /* 0x0001610000067ab9 */ /* 0x000fe40000000800 */
[----:B------:R-:W-:-:S07]  /*0c50*/  IMAD.U32 R16, RZ, RZ, UR6 ;  /* 0x00000006ff107e24 */ /* 0x000fce000f8e00ff */
.L_x_9:
[----:B------:R-:W3:Y:S01]  /*0c60*/  LDC R0, c[0x0][0x65c] ;  /* 0x00019700ff007b82 */ /* 0x000ee20000000800 */
[----:B01----:R-:W-:Y:S01]  /*0c70*/  IMAD.U32 R8, RZ, RZ, UR14 ;  /* 0x0000000eff087e24 */ /* 0x003fe2000f8e00ff */
[----:B------:R-:W-:Y:S01]  /*0c80*/  UISETP.NE.AND UP0, UPT, UR13, 0x2, UPT ;  /* 0x000000020d00788c */ /* 0x000fe2000bf05270 */
[----:B------:R-:W-:Y:S01]  /*0c90*/  IMAD.MOV.U32 R9, RZ, RZ, RZ ;  /* 0x000000ffff097224 */ /* 0x000fe200078e00ff */
[----:B------:R-:W-:Y:S01]  /*0ca0*/  ULDC UR8, c[0x0][0x28c] ;  /* 0x0000a30000087ab9 */ /* 0x000fe20000000800 */
[----:B------:R-:W-:Y:S01]  /*0cb0*/  UMOV UR49, URZ ;  /* 0x0000003f00317c82 */ /* 0x000fe20008000000 */
[----:B------:R-:W-:Y:S02]  /*0cc0*/  UIADD3 UR8, UR8, 0x1f, URZ ;  /* 0x0000001f08087890 */ /* 0x000fe4000fffe03f */
[----:B------:R-:W-:Y:S01]  /*0cd0*/  PLOP3.LUT P0, PT, PT, PT, UP0, 0x80, 0x0 ;  /* 0x000000000000781c */ /* 0x000fe20003f0f008 */
[----:B------:R-:W-:Y:S01]  /*0ce0*/  UMOV UR36, URZ ;  /* 0x0000003f00247c82 */ /* 0x000fe20008000000 */
[----:B------:R-:W-:Y:S01]  /*0cf0*/  USHF.R.S32.HI UR9, URZ, 0x1f, UR8 ;  /* 0x0000001f3f097899 */ /* 0x000fe20008011408 */
[----:B------:R-:W-:-:S03]  /*0d00*/  ULDC.64 UR10, c[0x0][0x650] ;  /* 0x00019400000a7ab9 */ /* 0x000fc60000000a00 */
[----:B------:R-:W-:-:S04]  /*0d10*/  ULEA.HI UR9, UR9, UR8, URZ, 0x5 ;  /* 0x0000000809097291 */ /* 0x000fc8000f8f283f */
[----:B------:R-:W-:Y:S01]  /*0d20*/  USHF.R.S32.HI UR38, URZ, 0x5, UR9 ;  /* 0x000000053f267899 */ /* 0x000fe20008011409 */
[----:B---3--:R-:W-:-:S13]  /*0d30*/  ISETP.NE.AND P3, PT, R0, 0x1, PT ;  /* 0x000000010000780c */ /* 0x008fda0003f65270 */
[----:B------:R-:W0:Y:S01]  /*0d40*/  @P3 LDC R11, c[0x0][0x10] ;  /* 0x00000400ff0b3b82 */ /* 0x000e220000000800 */
[----:B------:R-:W-:-:S07]  /*0d50*/  @P3 IMAD.MOV.U32 R7, RZ, RZ, RZ ;  /* 0x000000ffff073224 */ /* 0x000fce00078e00ff */
[----:B------:R-:W1:Y:S01]  /*0d60*/  @!P3 LDC R5, c[0x0][0xc] ;  /* 0x00000300ff05bb82 */ /* 0x000e620000000800 */
[----:B------:R-:W-:Y:S01]  /*0d70*/  ULDC UR6, c[0x0][0xc] ;  /* 0x0000030000067ab9 */ /* 0x000fe20000000800 */
[----:B------:R-:W-:Y:S01]  /*0d80*/  ULDC UR7, c[0x0][0x10] ;  /* 0x0000040000077ab9 */ /* 0x000fe20000000800 */
[----:B------:R-:W-:Y:S01]  /*0d90*/  ULDC UR8, c[0x0][0x14] ;  /* 0x0000050000087ab9 */ /* 0x000fe20000000800 */
[----:B------:R-:W-:-:S04]  /*0da0*/  UIMAD.WIDE.U32 UR6, UR6, UR7, URZ ;  /* 0x00000007060672a5 */ /* 0x000fc8000f8e003f */
[----:B------:R-:W-:Y:S02]  /*0db0*/  UIMAD.WIDE.U32 UR50, UR6, UR8, URZ ;  /* 0x00000008063272a5 */ /* 0x000fe4000f8e003f */
[----:B------:R-:W-:-:S04]  /*0dc0*/  UIMAD UR39, UR7, UR8, URZ ;  /* 0x00000008072772a4 */ /* 0x000fc8000f8e023f */
[----:B------:R-:W-:Y:S01]  /*0dd0*/  UIADD3 UR39, UR51, UR39, URZ ;  /* 0x0000002733277290 */ /* 0x000fe2000fffe03f */
[----:B0-----:R-:W-:-:S04]  /*0de0*/  @P3 IMAD.WIDE.U32 R10, R11, UR14, R6 ;  /* 0x0000000e0b0a3c25 */ /* 0x001fc8000f8e0006 */
[----:B------:R-:W-:Y:S02]  /*0df0*/  @P3 IMAD.MOV.U32 R13, RZ, RZ, R10 ;  /* 0x000000ffff0d3224 */ /* 0x000fe400078e000a */
[----:B-1----:R-:W-:-:S04]  /*0e00*/  @!P3 IMAD.WIDE.U32 R8, R6, R5, R8 ;  /* 0x000000050608b225 */ /* 0x002fc800078e0008 */
[----:B------:R-:W-:Y:S02]  /*0e10*/  @P3 IMAD.MOV.U32 R5, RZ, RZ, RZ ;  /* 0x000000ffff053224 */ /* 0x000fe400078e00ff */
[----:B------:R-:W-:Y:S02]  /*0e20*/  @!P3 IMAD.MOV.U32 R13, RZ, RZ, R8 ;  /* 0x000000ffff0db224 */ /* 0x000fe400078e0008 */
[----:B------:R-:W-:Y:S02]  /*0e30*/  @P3 IMAD.IADD R12, R11, 0x1, R5 ;  /* 0x000000010b0c3824 */ /* 0x000fe400078e0205 */
[----:B------:R-:W-:Y:S01]  /*0e40*/  @!P3 IMAD.MOV.U32 R12, RZ, RZ, R9 ;  /* 0x000000ffff0cb224 */ /* 0x000fe200078e0009 */
[----:B------:R0:W-:Y:S01]  /*0e50*/  STL [R1+0x204], R13 ;  /* 0x0002040d01007387 */ /* 0x0001e20000100800 */
[----:B------:R-:W-:Y:S02]  /*0e60*/  IMAD.MOV.U32 R28, RZ, RZ, R13 ;  /* 0x000000ffff1c7224 */ /* 0x000fe400078e000d */
[----:B------:R-:W-:Y:S01]  /*0e70*/  IMAD.MOV.U32 R29, RZ, RZ, R12 ;  /* 0x000000ffff1d7224 */ /* 0x000fe200078e000c */
[----:B------:R0:W-:Y:S01]  /*0e80*/  STL [R1+0x200], R12 ;  /* 0x0002000c01007387 */ /* 0x0001e20000100800 */
[----:B------:R-:W-:Y:S05]  /*0e90*/  @P0 BRA `(.L_x_11) ;  /* 0x0000000000280947 */ /* 0x000fea0003800000 */
[----:B------:R-:W-:Y:S01]  /*0ea0*/  IADD3 R28, P0, R28, UR50, RZ ;  /* 0x000000321c1c7c10 */ /* 0x000fe2000ff1e0ff */
[----:B------:R-:W-:Y:S02]  /*0eb0*/  UISETP.GE.U32.AND UP0, UPT, UR38, 0x6, UPT ;  /* 0x000000062600788c */ /* 0x000fe4000bf06070 */
[----:B------:R-:W-:Y:S01]  /*0ec0*/  UIMAD.WIDE.U32 UR6, UR38, -0x55555555, URZ ;  /* 0xaaaaaaab260678a5 */ /* 0x000fe2000f8e003f */
[----:B------:R-:W-:Y:S01]  /*0ed0*/  IADD3.X R29, R29, UR39, RZ, P0, !PT ;  /* 0x000000271d1d7c10 */ /* 0x000fe200087fe4ff */
[----:B------:R1:W-:Y:S01]  /*0ee0*/  STL [R1+0x204], R28 ;  /* 0x0002041c01007387 */ /* 0x0003e20000100800 */
[----:B------:R-:W-:Y:S01]  /*0ef0*/  UMOV UR36, URZ ;  /* 0x0000003f00247c82 */ /* 0x000fe20008000000 */
[----:B------:R-:W-:Y:S02]  /*0f00*/  USHF.R.U32.HI UR6, URZ, 0x2, UR7 ;  /* 0x000000023f067899 */ /* 0x000fe40008011607 */
[----:B------:R1:W-:Y:S02]  /*0f10*/  STL [R1+0x200], R29 ;  /* 0x0002001d01007387 */ /* 0x0003e40000100800 */
[----:B------:R-:W-:-:S02]  /*0f20*/  UIMAD UR49, UR6, -0x6, UR38 ;  /* 0xfffffffa063178a4 */ /* 0x000fc4000f8e0226 */
[----:B------:R-:W-:-:S12]  /*0f30*/  @UP0 ULOP3.LUT UR36, UR6, 0x1, URZ, 0xc0, !UPT ;  /* 0x0000000106240892 */ /* 0x000fd8000f8ec03f */
.L_x_11:
[----:B------:R-:W-:Y:S01]  /*0f40*/  ISETP.GE.U32.AND P0, PT, R28, UR10, PT ;  /* 0x0000000a1c007c0c */ /* 0x000fe2000bf06070 */
[----:B------:R-:W-:Y:S01]  /*0f50*/  IMAD.MOV.U32 R18, RZ, RZ, -0x1 ;  /* 0xffffffffff127424 */ /* 0x000fe200078e00ff */
[----:B------:R-:W-:Y:S01]  /*0f60*/  PRMT R0, RZ, 0x7610, R0 ;  /* 0x00007610ff007816 */ /* 0x000fe20000000000 */
[----:B------:R-:W-:Y:S01]  /*0f70*/  IMAD.MOV.U32 R19, RZ, RZ, -0x1 ;  /* 0xffffffffff137424 */ /* 0x000fe200078e00ff */
[----:B------:R-:W-:Y:S01]  /*0f80*/  ISETP.GE.U32.AND.EX P0, PT, R29, UR11, PT, P0 ;  /* 0x0000000b1d007c0c */ /* 0x000fe2000bf06100 */
[----:B--2---:R-:W-:-:S12]  /*0f90*/  IMAD.MOV.U32 R17, RZ, RZ, -0x1 ;  /* 0xffffffffff117424 */ /* 0x004fd800078e00ff */
[----:B------:R-:W-:Y:S05]  /*0fa0*/  @P0 BRA `(.L_x_12) ;  /* 0x0000000400300947 */ /* 0x000fea0003800000 */
[----:B------:R-:W2:Y:S01]  /*0fb0*/  LDC.64 R18, c[0x0][0x628] ;  /* 0x00018a00ff127b82 */ /* 0x000ea20000000a00 */
[----:B------:R-:W-:Y:S02]  /*0fc0*/  IMAD.MOV.U32 R8, RZ, RZ, R28 ;  /* 0x000000ffff087224 */ /* 0x000fe400078e001c */
[----:B------:R-:W-:-:S05]  /*0fd0*/  IMAD.MOV.U32 R9, RZ, RZ, R29 ;  /* 0x000000ffff097224 */ /* 0x000fca00078e001d */
[----:B------:R-:W3:Y:S08]  /*0fe0*/  LDC R0, c[0x0][0x630] ;  /* 0x00018c00ff007b82 */ /* 0x000ef00000000800 */
[----:B------:R-:W4:Y:S01]  /*0ff0*/  LDC.64 R24, c[0x0][0x620] ;  /* 0x00018800ff187b82 */ /* 0x000f220000000a00 */
[----:B--2---:R-:W-:-:S04]  /*1000*/  ISETP.NE.U32.AND P0, PT, R18, RZ, PT ;  /* 0x000000ff1200720c */ /* 0x004fc80003f05070 */
[----:B------:R-:W-:-:S13]  /*1010*/  ISETP.NE.AND.EX P0, PT, R19, RZ, PT, P0 ;  /* 0x000000ff1300720c */ /* 0x000fda0003f05300 */
[----:B---34-:R-:W-:Y:S05]  /*1020*/  @!P0 BRA `(.L_x_13) ;  /* 0x0000000000288947 */ /* 0x018fea0003800000 */
[----:B------:R-:W2:Y:S02]  /*1030*/  LDC R5, c[0x0][0x634] ;  /* 0x00018d00ff057b82 */ /* 0x000ea40000000800 */
[----:B--2---:R-:W-:-:S05]  /*1040*/  IADD3 R5, P0, R28, R5, RZ ;  /* 0x000000051c057210 */ /* 0x004fca0007f1e0ff */
[----:B------:R-:W-:-:S04]  /*1050*/  IMAD.X R17, RZ, RZ, R29, P0 ;  /* 0x000000ffff117224 */ /* 0x000fc800000e061d */
[----:B------:R-:W-:-:S04]  /*1060*/  IMAD.WIDE.U32 R8, R17, R18, RZ ;  /* 0x0000001211087225 */ /* 0x000fc800078e00ff */
[----:B------:R-:W-:-:S04]  /*1070*/  IMAD.WIDE.U32 R10, P0, R5, R19, R8 ;  /* 0x00000013050a7225 */ /* 0x000fc80007800008 */
[----:B------:R-:W-:-:S04]  /*1080*/  IMAD.WIDE.U32 R8, R5, R18, RZ ;  /* 0x0000001205087225 */ /* 0x000fc800078e00ff */
[----:B0-----:R-:W-:Y:S01]  /*1090*/  IMAD.X R13, RZ, RZ, RZ, P0 ;  /* 0x000000ffff0d7224 */ /* 0x001fe200000e06ff */
[----:B------:R-:W-:Y:S01]  /*10a0*/  IADD3 RZ, P0, R9, R10, RZ ;  /* 0x0000000a09ff7210 */ /* 0x000fe20007f1e0ff */
[----:B------:R-:W-:-:S04]  /*10b0*/  IMAD.MOV.U32 R12, RZ, RZ, R11 ;  /* 0x000000ffff0c7224 */ /* 0x000fc800078e000b */
[----:B------:R-:W-:-:S08]  /*10c0*/  IMAD.WIDE.U32.X R8, R17, R19, R12, P0 ;  /* 0x0000001311087225 */ /* 0x000fd000000e040c */
.L_x_13:
[----:B------:R-:W2:Y:S01]  /*10d0*/  LDC.64 R26, c[0x0][0x640] ;  /* 0x00019000ff1a7b82 */ /* 0x000ea20000000a00 */
[-CC-:B------:R-:W-:Y:S01]  /*10e0*/  SHF.R.U64 R31, R8, R0.reuse, R9.reuse ;  /* 0x00000000081f7219 */ /* 0x180fe20000001209 */
[----:B------:R-:W-:Y:S01]  /*10f0*/  IMAD.MOV.U32 R8, RZ, RZ, R28 ;  /* 0x000000ffff087224 */ /* 0x000fe200078e001c */
[----:B------:R-:W-:Y:S02]  /*1100*/  SHF.R.U32.HI R0, RZ, R0, R9 ;  /* 0x00000000ff007219 */ /* 0x000fe40000011609 */
[----:B------:R-:W-:-:S03]  /*1110*/  IADD3 R5, P0, RZ, -R31, RZ ;  /* 0x8000001fff057210 */ /* 0x000fc60007f1e0ff */
[----:B------:R-:W3:Y:S02]  /*1120*/  LDC R10, c[0x0][0x618] ;  /* 0x00018600ff0a7b82 */ /* 0x000ee40000000800 */
[----:B------:R-:W-:-:S04]  /*1130*/  IMAD.X R9, RZ, RZ, ~R0, P0 ;  /* 0x000000ffff097224 */ /* 0x000fc800000e0e00 */
[-C--:B------:R-:W-:Y:S02]  /*1140*/  IMAD R0, R9, R24.reuse, RZ ;  /* 0x0000001809007224 */ /* 0x080fe400078e02ff */
[----:B------:R-:W4:Y:S01]  /*1150*/  LDC R11, c[0x0][0x608] ;  /* 0x00018200ff0b7b82 */ /* 0x000f220000000800 */
[----:B------:R-:W-:Y:S02]  /*1160*/  IMAD.MOV.U32 R9, RZ, RZ, R29 ;  /* 0x000000ffff097224 */ /* 0x000fe400078e001d */
[----:B-1----:R-:W-:Y:S02]  /*1170*/  IMAD.MOV.U32 R29, RZ, RZ, 0x1 ;  /* 0x00000001ff1d7424 */ /* 0x002fe400078e00ff */
[----:B------:R-:W-:-:S03]  /*1180*/  IMAD.WIDE.U32 R8, R5, R24, R8 ;  /* 0x0000001805087225 */ /* 0x000fc600078e0008 */
[----:B------:R-:W1:Y:S01]  /*1190*/  LDC R18, c[0x0][0x658] ;  /* 0x00019600ff127b82 */ /* 0x000e620000000800 */
[----:B------:R-:W-:Y:S01]  /*11a0*/  IMAD R5, R5, R25, R0 ;  /* 0x0000001905057224 */ /* 0x000fe200078e0200 */
[----:B--2---:R-:W-:-:S03]  /*11b0*/  ISETP.NE.U32.AND P0, PT, R26, RZ, PT ;  /* 0x000000ff1a00720c */ /* 0x004fc60003f05070 */
[----:B------:R-:W-:Y:S01]  /*11c0*/  IMAD.IADD R5, R9, 0x1, R5 ;  /* 0x0000000109057824 */ /* 0x000fe200078e0205 */
[----:B------:R-:W-:Y:S01]  /*11d0*/  ISETP.NE.AND.EX P0, PT, R27, RZ, PT, P0 ;  /* 0x000000ff1b00720c */ /* 0x000fe20003f05300 */
[----:B------:R-:W-:Y:S01]  /*11e0*/  IMAD.MOV.U32 R9, RZ, RZ, -0x1 ;  /* 0xffffffffff097424 */ /* 0x000fe200078e00ff */
[----:B------:R-:W2:Y:S02]  /*11f0*/  LDC R25, c[0x0][0x600] ;  /* 0x00018000ff197b82 */ /* 0x000ea40000000800 */
[-CC-:B---3--:R-:W-:Y:S02]  /*1200*/  SHF.R.U64 R19, R8, R10.reuse, R5.reuse ;  /* 0x0000000a08137219 */ /* 0x188fe40000001205 */
[----:B------:R-:W-:-:S04]  /*1210*/  SHF.R.U32.HI R0, RZ, R10, R5 ;  /* 0x0000000aff007219 */ /* 0x000fc80000011605 */
[----:B------:R-:W3:Y:S01]  /*1220*/  LDC R24, c[0x0][0x648] ;  /* 0x00019200ff187b82 */ /* 0x000ee20000000800 */
[-CC-:B----4-:R-:W-:Y:S02]  /*1230*/  SHF.R.U64 R32, R19, R11.reuse, R0.reuse ;  /* 0x0000000b13207219 */ /* 0x190fe40000001200 */
[----:B------:R-:W-:-:S05]  /*1240*/  SHF.R.U32.HI R5, RZ, R11, R0 ;  /* 0x0000000bff057219 */ /* 0x000fca0000011600 */
[----:B------:R-:W4:Y:S01]  /*1250*/  LDC R28, c[0x0][0x638] ;  /* 0x00018e00ff1c7b82 */ /* 0x000f220000000800 */
[-CC-:B-1----:R-:W-:Y:S02]  /*1260*/  SHF.R.U64 R34, R32, R18.reuse, R5.reuse ;  /* 0x0000001220227219 */ /* 0x182fe40000001205 */
[-C--:B------:R-:W-:Y:S02]  /*1270*/  SHF.L.U32 R0, R9, R18.reuse, RZ ;  /* 0x0000001209007219 */ /* 0x080fe400000006ff */
[----:B------:R-:W-:Y:S01]  /*1280*/  SHF.R.U32.HI R9, RZ, R18, R5 ;  /* 0x00000012ff097219 */ /* 0x000fe20000011605 */
[----:B------:R-:W-:Y:S01]  /*1290*/  IMAD.MOV.U32 R8, RZ, RZ, R34 ;  /* 0x000000ffff087224 */ /* 0x000fe200078e0022 */
[----:B------:R-:W-:Y:S01]  /*12a0*/  LOP3.LUT R5, RZ, R0, RZ, 0x33, !PT ;  /* 0x00000000ff057212 */ /* 0x000fe200078e33ff */
[----:B------:R-:W1:Y:S01]  /*12b0*/  LDC R30, c[0x0][0x610] ;  /* 0x00018400ff1e7b82 */ /* 0x000e620000000800 */
[----:B------:R-:W-:Y:S05]  /*12c0*/  @!P0 BRA `(.L_x_14) ;  /* 0x0000000000288947 */ /* 0x000fea0003800000 */
[----:B0-----:R-:W0:Y:S02]  /*12d0*/  LDC R13, c[0x0][0x64c] ;  /* 0x00019300ff0d7b82 */ /* 0x001e240000000800 */
[----:B0-----:R-:W-:-:S05]  /*12e0*/  IADD3 R13, P0, R34, R13, RZ ;  /* 0x0000000d220d7210 */ /* 0x001fca0007f1e0ff */
[----:B------:R-:W-:-:S04]  /*12f0*/  IMAD.X R17, RZ, RZ, R9, P0 ;  /* 0x000000ffff117224 */ /* 0x000fc800000e0609 */
[----:B------:R-:W-:-:S04]  /*1300*/  IMAD.WIDE.U32 R8, R17, R26, RZ ;  /* 0x0000001a11087225 */ /* 0x000fc800078e00ff */
[----:B------:R-:W-:-:S04]  /*1310*/  IMAD.WIDE.U32 R10, P0, R13, R27, R8 ;  /* 0x0000001b0d0a7225 */ /* 0x000fc80007800008 */
[----:B------:R-:W-:-:S04]  /*1320*/  IMAD.WIDE.U32 R8, R13, R26, RZ ;  /* 0x0000001a0d087225 */ /* 0x000fc800078e00ff */
[----:B------:R-:W-:Y:S01]  /*1330*/  IMAD.X R13, RZ, RZ, RZ, P0 ;  /* 0x000000ffff0d7224 */ /* 0x000fe200000e06ff */
[----:B------:R-:W-:Y:S01]  /*1340*/  IADD3 RZ, P0, R9, R10, RZ ;  /* 0x0000000a09ff7210 */ /* 0x000fe20007f1e0ff */
[----:B------:R-:W-:-:S04]  /*1350*/  IMAD.MOV.U32 R12, RZ, RZ, R11 ;  /* 0x000000ffff0c7224 */ /* 0x000fc800078e000b */
[----:B------:R-:W-:-:S08]  /*1360*/  IMAD.WIDE.U32.X R8, R17, R27, R12, P0 ;  /* 0x0000001b11087225 */ /* 0x000fd000000e040c */
.L_x_14:
[----:B---3--:R-:W-:Y:S01]  /*1370*/  SHF.R.U64 R7, R8, R24, R9 ;  /* 0x0000001808077219 */ /* 0x008fe20000001209 */
[----:B--2---:R-:W-:Y:S01]  /*1380*/  VIADD R8, R25, 0xffffffff ;  /* 0xffffffff19087836 */ /* 0x004fe20000000000 */
[----:B------:R-:W-:Y:S01]  /*1390*/  SHF.L.U32 R0, R29, R18, RZ ;  /* 0x000000121d007219 */ /* 0x000fe200000006ff */
[----:B------:R-:W-:Y:S01]  /*13a0*/  @P3 IMAD R14, R21, R20, R6 ;  /* 0x00000014150e3224 */ /* 0x000fe200078e0206 */
[----:B------:R-:W-:Y:S01]  /*13b0*/  LOP3.LUT R5, R32, R5, RZ, 0xc0, !PT ;  /* 0x0000000520057212 */ /* 0x000fe200078ec0ff */
[----:B------:R-:W-:Y:S01]  /*13c0*/  IMAD.MOV R9, RZ, RZ, -R7 ;  /* 0x000000ffff097224 */ /* 0x000fe200078e0a07 */
[----:B------:R-:W-:Y:S01]  /*13d0*/  LOP3.LUT R8, R19, R8, RZ, 0xc0, !PT ;  /* 0x0000000813087212 */ /* 0x000fe200078ec0ff */
[----:B------:R-:W-:Y:S02]  /*13e0*/  IMAD.MOV.U32 R6, RZ, RZ, 0x1 ;  /* 0x00000001ff067424 */ /* 0x000fe400078e00ff */
[----:B------:R-:W-:Y:S02]  /*13f0*/  IMAD R5, R0, R7, R5 ;  /* 0x0000000700057224 */ /* 0x000fe400078e0205 */
[----:B----4-:R-:W-:-:S02]  /*1400*/  IMAD R0, R9, R28, R34 ;  /* 0x0000001c09007224 */ /* 0x010fc400078e0222 */
[----:B-1----:R-:W-:Y:S02]  /*1410*/  IMAD R18, R5, R30, R14 ;  /* 0x0000001e05127224 */ /* 0x002fe400078e020e */
[----:B------:R-:W-:Y:S01]  /*1420*/  IMAD R5, R0, R25, R8 ;  /* 0x0000001900057224 */ /* 0x000fe200078e0208 */
[----:B------:R-:W-:Y:S01]  /*1430*/  PRMT R0, R6, 0x7610, R0 ;  /* 0x0000761006007816 */ /* 0x000fe20000000000 */
[----:B------:R-:W-:-:S03]  /*1440*/  IMAD.MOV.U32 R17, RZ, RZ, R31 ;  /* 0x000000ffff117224 */ /* 0x000fc600078e001f */
[----:B------:R-:W-:Y:S02]  /*1450*/  SEL R19, R5, R18, !P3 ;  /* 0x0000001205137207 */ /* 0x000fe40005800000 */
[----:B------:R-:W-:-:S07]  /*1460*/  SEL R18, R18, R5, !P3 ;  /* 0x0000000512127207 */ /* 0x000fce0005800000 */
.L_x_12:
[----:B------:R-:W-:Y:S05]  /*1470*/  @!P1 BRA `(.L_x_15) ;  /* 0x00000000000c9947 */ /* 0x000fea0003800000 */
[----:B------:R-:W-:Y:S01]  /*1480*/  UCGABAR_WAIT ;  /* 0x0000000000007dc7 */ /* 0x000fe20008000000 */
[----:B------:R-:W-:Y:S01]  /*1490*/  CCTL.IVALL ;  /* 0x00000000ff00798f */ /* 0x000fe20002000000 */
[----:B------:R-:W-:Y:S05]  /*14a0*/  BRA `(.L_x_16) ;  /* 0x0000000000047947 */ /* 0x000fea0003800000 */
.L_x_15:
[----:B------:R-:W-:Y:S06]  /*14b0*/  BAR.SYNC.DEFER_BLOCKING 0x0 ;  /* 0x0000000000007b1d */ /* 0x000fec0000010000 */
.L_x_16:
[----:B------:R-:W-:Y:S05]  /*14c0*/  @!P2 BRA `(.L_x_17) ;  /* 0x0000014800d8a947 */ /* 0x000fea0003800000 */
[----:B------:R-:W-:-:S06]  /*14d0*/  UISETP.GT.U32.AND UP0, UPT, UR12, 0x1, UPT ;  /* 0x000000010c00788c */ /* 0x000fcc000bf04070 */
[----:B------:R-:W-:-:S13]  /*14e0*/  PLOP3.LUT P0, PT, PT, PT, UP0, 0x80, 0x0 ;  /* 0x000000000000781c */ /* 0x000fda0003f0f008 */
[----:B------:R-:W-:Y:S05]  /*14f0*/  @P0 EXIT ;  /* 0x000000000000094d */ /* 0x000fea0003800000 */
.L_x_18:
[----:B------:R-:W-:-:S08]  /*1500*/  NOP ;  /* 0x0000000000007918 */ /* 0x000fd00000000000 */
[----:B------:R-:W2:Y:S02]  /*1510*/  USETMAXREG.TRY_ALLOC.CTAPOOL UP0, 0xf0 ;  /* 0x000000f0000079c8 */ /* 0x000ea40008000600 */
[----:B--2---:R-:W-:-:S13]  /*1520*/  PLOP3.LUT P0, PT, PT, PT, UP0, 0x80, 0x0 ;  /* 0x000000000000781c */ /* 0x004fda0003f0f008 */
[----:B------:R-:W-:Y:S05]  /*1530*/  @!P0 BRA `(.L_x_18) ;  /* 0xfffffffc00f08947 */ /* 0x000fea000383ffff */
[----:B------:R-:W-:-:S13]  /*1540*/  LOP3.LUT P0, RZ, R0, 0xff, RZ, 0xc0, !PT ;  /* 0x000000ff00ff7812 */ /* 0x000fda000780c0ff */
[----:B------:R-:W-:Y:S05]  /*1550*/  @!P0 EXIT ;  /* 0x000000000000894d */ /* 0x000fea0003800000 */
[----:B------:R-:W2:Y:S01]  /*1560*/  S2UR UR4, SR_CgaCtaId ;  /* 0x00000000000479c3 */ /* 0x000ea20000008800 */
[CC--:B------:R-:W-:Y:S01]  /*1570*/  LEA.HI R0, R15.reuse, R4.reuse, RZ, 0x2 ;  /* 0x000000040f007211 */ /* 0x0c0fe200078f10ff */
[----:B------:R-:W-:Y:S01]  /*1580*/  UMOV UR42, 0x400 ;  /* 0x00000400002a7882 */ /* 0x000fe20000000000 */
[----:B------:R-:W-:Y:S01]  /*1590*/  LEA.HI R15, R15, R4, RZ, 0x5 ;  /* 0x000000040f0f7211 */ /* 0x000fe200078f28ff */
[----:B------:R-:W-:Y:S01]  /*15a0*/  UIADD3 UR5, UR5, -0x1, URZ ;  /* 0xffffffff05057890 */ /* 0x000fe2000fffe03f */
[--C-:B------:R-:W-:Y:S01]  /*15b0*/  SHF.R.S32.HI R6, RZ, 0x2, R0.reuse ;  /* 0x00000002ff067819 */ /* 0x100fe20000011400 */
[----:B------:R-:W-:Y:S01]  /*15c0*/  UISETP.LT.AND UP0, UPT, UR38, 0x1, UPT ;  /* 0x000000012600788c */ /* 0x000fe2000bf01270 */
[----:B------:R-:W-:Y:S01]  /*15d0*/  SHF.R.S32.HI R3, RZ, 0x1f, R0 ;  /* 0x0000001fff037819 */ /* 0x000fe20000011400 */
[----:B------:R-:W-:Y:S01]  /*15e0*/  USHF.L.U32 UR41, UR5, 0x3, URZ ;  /* 0x0000000305297899 */ /* 0x000fe2000800063f */
[----:B------:R-:W-:Y:S01]  /*15f0*/  SHF.R.S32.HI R15, RZ, 0x5, R15 ;  /* 0x00000005ff0f7819 */ /* 0x000fe2000001140f */
[----:B------:R-:W-:Y:S01]  /*1600*/  USEL UR44, UR38, 0x1, UP0 ;  /* 0x00000001262c7887 */ /* 0x000fe20008000000 */
[----:B------:R-:W-:Y:S01]  /*1610*/  LEA.HI R3, R3, R6, RZ, 0x3 ;  /* 0x0000000603037211 */ /* 0x000fe200078f18ff */
[----:B------:R-:W-:-:S02]  /*1620*/  UISETP.NE.AND UP0, UPT, UR5, URZ, UPT ;  /* 0x0000003f0500728c */ /* 0x000fc4000bf05270 */
[----:B------:R-:W-:Y:S01]  /*1630*/  ULOP3.LUT UR48, UR41, 0x8, URZ, 0xc0, !UPT ;  /* 0x0000000829307892 */ /* 0x000fe2000f8ec03f */
[----:B------:R-:W-:Y:S01]  /*1640*/  LOP3.LUT R3, R3, 0xfffffff8, RZ, 0xc0, !PT ;  /* 0xfffffff803037812 */ /* 0x000fe200078ec0ff */
[----:B------:R-:W-:Y:S02]  /*1650*/  USHF.L.U32 UR40, UR38, 0x1, URZ ;  /* 0x0000000126287899 */ /* 0x000fe4000800063f */
[----:B------:R-:W-:Y:S02]  /*1660*/  UIADD3 UR44, -UR44, UR38, URZ ;  /* 0x000000262c2c7290 */ /* 0x000fe4000fffe13f */
[----:B------:R-:W-:Y:S01]  /*1670*/  IMAD.IADD R6, R6, 0x1, -R3 ;  /* 0x0000000106067824 */ /* 0x000fe200078e0a03 */
[----:B------:R-:W-:Y:S01]  /*1680*/  LOP3.LUT R3, R0, 0xfffffffc, RZ, 0xc0, !PT ;  /* 0xfffffffc00037812 */ /* 0x000fe200078ec0ff */
[----:B------:R-:W-:Y:S02]  /*1690*/  ULOP3.LUT UR45, UR41, 0x8, URZ, 0xc, !UPT ;  /* 0x00000008292d7892 */ /* 0x000fe4000f8e0c3f */
[C-C-:B------:R-:W-:Y:S01]  /*16a0*/  IMAD R0, R15.reuse, -0x10, -R6.reuse ;  /* 0xfffffff00f007824 */ /* 0x140fe200078e0a06 */
[--C-:B------:R-:W-:Y:S01]  /*16b0*/  SHF.R.S32.HI R7, RZ, 0x1f, R6.reuse ;  /* 0x0000001fff077819 */ /* 0x100fe20000011406 */
[----:B--2---:R-:W-:Y:S01]  /*16c0*/  ULEA UR42, UR4, UR42, 0x18 ;  /* 0x0000002a042a7291 */ /* 0x004fe2000f8ec03f */
[----:B------:R-:W-:Y:S01]  /*16d0*/  IMAD.IADD R3, R4, 0x1, -R3 ;  /* 0x0000000104037824 */ /* 0x000fe200078e0a03 */
[----:B------:R-:W-:Y:S01]  /*16e0*/  USEL UR46, URZ, 0x1, UP0 ;  /* 0x000000013f2e7887 */ /* 0x000fe20008000000 */
[----:B------:R-:W-:Y:S01]  /*16f0*/  ULDC UR4, c[0x0][0x284] ;  /* 0x0000a10000047ab9 */ /* 0x000fe20000000800 */
[----:B------:R-:W-:-:S02]  /*1700*/  IMAD.WIDE R4, R15, 0x10, R6 ;  /* 0x000000100f047825 */ /* 0x000fc400078e0206 */
[----:B------:R2:W-:Y:S01]  /*1710*/  STL [R1+0x208], R3 ;  /* 0x0002080301007387 */ /* 0x0005e20000100800 */
[----:B------:R-:W-:Y:S01]  /*1720*/  UIADD3 UR43, UR42, 0x70, URZ ;  /* 0x000000702a2b7890 */ /* 0x000fe2000fffe03f */
[----:B------:R-:W-:Y:S01]  /*1730*/  VIADD R0, R0, UR4 ;  /* 0x0000000400007c36 */ /* 0x000fe20008000000 */
[----:B------:R-:W-:Y:S02]  /*1740*/  ULOP3.LUT UR48, UR48, 0x18, URZ, 0x3c, !UPT ;  /* 0x0000001830307892 */ /* 0x000fe4000f8e3c3f */
[----:B------:R-:W-:Y:S02]  /*1750*/  UIADD3 UR47, UR41, UR43, URZ ;  /* 0x0000002b292f7290 */ /* 0x000fe4000fffe03f */
[----:B------:R2:W-:Y:S04]  /*1760*/  STL [R1+0x20c], R0 ;  /* 0x00020c0001007387 */ /* 0x0005e80000100800 */
[----:B------:R2:W-:Y:S06]  /*1770*/  STL.64 [R1+0x210], R4 ;  /* 0x0002100401007387 */ /* 0x0005ec0000100a00 */
.L_x_550:
[----:B--2---:R-:W-:Y:S01]  /*1780*/  IMAD.U32 R3, RZ, RZ, UR46 ;  /* 0x0000002eff037e24 */ /* 0x004fe2000f8e00ff */
[----:B------:R-:W-:Y:S01]  /*1790*/  ULDC UR4, c[0x0][0x28c] ;  /* 0x0000a30000047ab9 */ /* 0x000fe20000000800 */
[----:B------:R-:W-:Y:S01]  /*17a0*/  IMAD.U32 R152, RZ, RZ, UR43 ;  /* 0x0000002bff987e24 */ /* 0x000fe2000f8e00ff */
[----:B------:R-:W-:Y:S02]  /*17b0*/  ISETP.LT.AND P1, PT, RZ, UR4, PT ;  /* 0x00000004ff007c0c */ /* 0x000fe4000bf21270 */
[----:B------:R-:W-:-:S04]  /*17c0*/  SHF.L.U32 R3, R3, 0x1f, RZ ;  /* 0x0000001f03037819 */ /* 0x000fc800000006ff */
[----:B------:R-:W2:Y:S02]  /*17d0*/  SYNCS.PHASECHK.TRANS64.TRYWAIT P0, [R152+UR41], R3 ;  /* 0x00000003980075a7 */ /* 0x000ea40008000169 */
[----:B-12-45:R-:W-:Y:S05]  /*17e0*/  @!P0 BRA `(.L_x_19) ;  /* 0x00000158007c8947 */ /* 0x036fea0003800000 */
.L_x_574:
[----:B------:R-:W-:Y:S05]  /*17f0*/  @P1 BRA `(.L_x_20) ;  /* 0x0000000000401947 */ /* 0x000fea0003800000 */
[----:B--2---:R-:W-:Y:S01]  /*1800*/  MOV R0, 0x0 ;  /* 0x0000000000007802 */ /* 0x004fe20000000f00 */
[----:B------:R-:W-:Y:S01]  /*1810*/  ULDC.64 UR4, c[0x4][0x68] ;  /* 0x01001a0000047ab9 */ /* 0x000fe20000000a00 */
[----:B------:R-:W-:Y:S01]  /*1820*/  ULDC.64 UR6, c[0x4][0x8] ;  /* 0x0100020000067ab9 */ /* 0x000fe20000000a00 */
[----:B------:R-:W-:Y:S01]  /*1830*/  IMAD.U32 R4, RZ, RZ, UR4 ;  /* 0x00000004ff047e24 */ /* 0x000fe2000f8e00ff */
[----:B------:R2:W3:Y:S01]  /*1840*/  LDC.64 R14, c[0x4][R0] ;  /* 0x01000000000e7b82 */ /* 0x0004e20000000a00 */
[----:B------:R-:W-:Y:S01]  /*1850*/  IMAD.U32 R5, RZ, RZ, UR5 ;  /* 0x00000005ff057e24 */ /* 0x000fe2000f8e00ff */
[----:B------:R-:W-:Y:S01]  /*1860*/  ULDC.64 UR4, c[0x4][0x70] ;  /* 0x01001c0000047ab9 */ /* 0x000fe20000000a00 */
[----:B------:R-:W-:Y:S02]  /*1870*/  IMAD.U32 R10, RZ, RZ, UR6 ;  /* 0x00000006ff0a7e24 */ /* 0x000fe4000f8e00ff */
[----:B------:R-:W-:Y:S02]  /*1880*/  IMAD.U32 R6, RZ, RZ, UR4 ;  /* 0x00000004ff067e24 */ /* 0x000fe4000f8e00ff */
[----:B------:R-:W-:-:S02]  /*1890*/  IMAD.U32 R7, RZ, RZ, UR5 ;  /* 0x00000005ff077e24 */ /* 0x000fc4000f8e00ff */
[----:B------:R-:W-:Y:S02]  /*18a0*/  IMAD.U32 R11, RZ, RZ, UR7 ;  /* 0x00000007ff0b7e24 */ /* 0x000fe4000f8e00ff */
[----:B------:R-:W-:Y:S02]  /*18b0*/  IMAD.MOV.U32 R8, RZ, RZ, 0x1e1 ;  /* 0x000001e1ff087424 */ /* 0x000fe400078e00ff */
[----:B0-----:R-:W-:Y:S02]  /*18c0*/  IMAD.MOV.U32 R12, RZ, RZ, 0x1 ;  /* 0x00000001ff0c7424 */ /* 0x001fe400078e00ff */
[----:B--2---:R-:W-:-:S07]  /*18d0*/  IMAD.MOV.U32 R13, RZ, RZ, RZ ;  /* 0x000000ffff0d7224 */ /* 0x004fce00078e00ff */
[----:B------:R-:W-:-:S07]  /*18e0*/  LEPC R20, `(.L_x_20) ;  /* 0x000000001014794e */ /* 0x000fce0000000000 */
[----:B-1-3-5:R-:W-:Y:S05]  /*18f0*/  CALL.ABS.NOINC R14 ;  /* 0x000000000e007343 */ /* 0x02afea0003c00000 */
.L_x_20:
[----:B------:R-:W-:-:S06]  /*1900*/  ULOP3.LUT UR4, UR37, 0x1, URZ, 0xfc, !UPT ;  /* 0x0000000125047892 */ /* 0x000fcc000f8efc3f */
[----:B--2---:R-:W-:-:S05]  /*1910*/  IMAD.U32 R0, RZ, RZ, UR4 ;  /* 0x00000004ff007e24 */ /* 0x004fca000f8e00ff */
[----:B------:R-:W-:-:S13]  /*1920*/  ISETP.NE.AND P0, PT, R0, 0x3, PT ;  /* 0x000000030000780c */ /* 0x000fda0003f05270 */
[----:B------:R-:W-:Y:S05]  /*1930*/  @!P0 BRA `(.L_x_21) ;  /* 0x0000000000048947 */ /* 0x000fea0003800000 */
[----:B------:R-:W-:Y:S01]  /*1940*/  BPT.TRAP 0x1 ;  /* 0x000000040000795c */ /* 0x000fe20000300000 */
.L_x_21:
[----:B------:R-:W-:Y:S02]  /*1950*/  IMAD.U32 R3, RZ, RZ, UR49 ;  /* 0x00000031ff037e24 */ /* 0x000fe4000f8e00ff */
[----:B------:R-:W-:-:S03]  /*1960*/  IMAD.U32 R0, RZ, RZ, UR36 ;  /* 0x00000024ff007e24 */ /* 0x000fc6000f8e00ff */
[----:B------:R-:W-:Y:S02]  /*1970*/  LEA R3, R3, UR42, 0x3 ;  /* 0x0000002a03037c11 */ /* 0x000fe4000f8e18ff */
[----:B------:R-:W-:-:S04]  /*1980*/  SHF.L.U32 R0, R0, 0x1f, RZ ;  /* 0x0000001f00007819 */ /* 0x000fc800000006ff */
[----:B------:R2:W3:Y:S01]  /*1990*/  SYNCS.PHASECHK.TRANS64.TRYWAIT P1, [R3+URZ], R0 ;  /* 0x00000000030075a7 */ /* 0x0004e2000802017f */
[----:B------:R-:W-:Y:S05]  /*19a0*/  @!P0 BRA `(.L_x_22) ;  /* 0x0000000000048947 */ /* 0x000fea0003800000 */
[----:B------:R-:W-:Y:S01]  /*19b0*/  BPT.TRAP 0x1 ;  /* 0x000000040000795c */ /* 0x000fe20000300000 */
.L_x_22:
[----:B------:R-:W-:-:S05]  /*19c0*/  IMAD.U32 R4, RZ, RZ, UR44 ;  /* 0x0000002cff047e24 */ /* 0x000fca000f8e00ff */
[----:B------:R-:W-:Y:S01]  /*19d0*/  ISETP.GE.AND P2, PT, R4, 0x1, PT ;  /* 0x000000010400780c */ /* 0x000fe20003f46270 */
[----:B---3--:R-:W-:-:S12]  /*19e0*/  @P1 BRA `(.L_x_23) ;  /* 0x0000000000081947 */ /* 0x008fd80003800000 */
[----:B------:R-:W3:Y:S02]  /*19f0*/  SYNCS.PHASECHK.TRANS64.TRYWAIT P1, [R3+URZ], R0 ;  /* 0x00000000030075a7 */ /* 0x000ee4000802017f */
[----:B---3--:R-:W-:Y:S05]  /*1a00*/  @!P1 BRA `(.L_x_24) ;  /* 0x00000158000c9947 */ /* 0x008fea0003800000 */
.L_x_23:
[----:B------:R-:W-:Y:S05]  /*1a10*/  WARPSYNC.ALL ;  /* 0x0000000000007948 */ /* 0x000fea0003800000 */
[----:B------:R-:W-:Y:S01]  /*1a20*/  UIADD3 UR5, UR42, 0x180, URZ ;  /* 0x000001802a057890 */ /* 0x000fe2000fffe03f */
[----:B-1----:R-:W-:Y:S01]  /*1a30*/  WARPGROUP.ARRIVE ;  /* 0x00000000000079c5 */ /* 0x002fe20000000000 */
[----:B------:R-:W-:Y:S02]  /*1a40*/  UIADD3 UR4, UR42, 0x6180, URZ ;  /* 0x000061802a047890 */ /* 0x000fe4000fffe03f */
[----:B------:R-:W-:Y:S02]  /*1a50*/  USHF.R.U32.HI UR5, URZ, 0x4, UR5 ;  /* 0x000000043f057899 */ /* 0x000fe40008011605 */
[----:B------:R-:W-:-:S02]  /*1a60*/  USHF.R.U32.HI UR4, URZ, 0x4, UR4 ;  /* 0x000000043f047899 */ /* 0x000fc40008011604 */
[----:B------:R-:W-:Y:S02]  /*1a70*/  ULOP3.LUT UR5, UR5, 0x3fff, URZ, 0xc0, !UPT ;  /* 0x00003fff05057892 */ /* 0x000fe4000f8ec03f */
[----:B------:R-:W-:Y:S02]  /*1a80*/  ULOP3.LUT UR4, UR4, 0x3fff, URZ, 0xc0, !UPT ;  /* 0x00003fff04047892 */ /* 0x000fe4000f8ec03f */
[----:B------:R-:W-:Y:S02]  /*1a90*/  ULOP3.LUT UR8, UR5, 0x10000, URZ, 0xfc, !UPT ;  /* 0x0001000005087892 */ /* 0x000fe4000f8efc3f */
[----:B------:R-:W-:Y:S02]  /*1aa0*/  ULOP3.LUT UR9, UR4, 0x10000, URZ, 0xfc, !UPT ;  /* 0x0001000004097892 */ /* 0x000fe4000f8efc3f */
[----:B------:R-:W-:Y:S02]  /*1ab0*/  ULEA UR10, UR49, UR8, 0x8 ;  /* 0x00000008310a7291 */ /* 0x000fe4000f8e403f */
[----:B------:R-:W-:Y:S01]  /*1ac0*/  ULEA UR11, UR49, UR9, 0xb ;  /* 0x00000009310b7291 */ /* 0x000fe2000f8e583f */
[----:B------:R-:W-:Y:S01]  /*1ad0*/  UMOV UR5, 0x80000020 ;  /* 0x8000002000057882 */ /* 0x000fe20000000000 */
[----:B------:R-:W-:-:S03]  /*1ae0*/  UMOV UR7, 0x80000020 ;  /* 0x8000002000077882 */ /* 0x000fc60000000000 */
[----:B------:R-:W-:Y:S02]  /*1af0*/  UMOV UR4, UR10 ;  /* 0x0000000a00047c82 */ /* 0x000fe40008000000 */
[----:B------:R-:W-:Y:S02]  /*1b00*/  UMOV UR6, UR11 ;  /* 0x0000000b00067c82 */ /* 0x000fe40008000000 */
[----:B------:R-:W-:Y:S01]  /*1b10*/  HGMMA.64x256x16.F32.BF16 R24, gdesc[UR4], RZ, !UPT, gsb0 ;  /* 0x03e00000041879f0 */ /* 0x000fe2000c0018ff */
[----:B------:R-:W-:Y:S01]  /*1b20*/  UIADD3 UR6, UR11, 0x400, URZ ;  /* 0x000004000b067890 */ /* 0x000fe2000fffe03f */
[----:B------:R-:W-:Y:S01]  /*1b30*/  UMOV UR7, 0x80000020 ;  /* 0x8000002000077882 */ /* 0x000fe20000000000 */
[----:B------:R-:W-:Y:S02]  /*1b40*/  WARPGROUP.DEPBAR.LE gsb0, 0x0 ;  /* 0x00008000000079c5 */ /* 0x000fe40000010000 */
[----:B------:R-:W-:Y:S01]  /*1b50*/  STL.64 [R1], R24 ;  /* 0x0000001801007387 */ /* 0x000fe20000100a00 */
[----:B------:R-:W-:-:S02]  /*1b60*/  IMAD.MOV.U32 R235, RZ, RZ, R53 ;  /* 0x000000ffffeb7224 */ /* 0x000fc400078e0035 */
[----:B------:R-:W-:Y:S01]  /*1b70*/  IMAD.MOV.U32 R234, RZ, RZ, R54 ;  /* 0x000000ffffea7224 */ /* 0x000fe200078e0036 */
[----:B------:R-:W-:Y:S01]  /*1b80*/  STL.64 [R1+0x8], R26 ;  /* 0x0000081a01007387 */ /* 0x000fe20000100a00 */
[----:B------:R-:W-:Y:S02]  /*1b90*/  IMAD.MOV.U32 R233, RZ, RZ, R55 ;  /* 0x000000ffffe97224 */ /* 0x000fe400078e0037 */
[----:B------:R-:W-:Y:S01]  /*1ba0*/  IMAD.MOV.U32 R232, RZ, RZ, R56 ;  /* 0x000000ffffe87224 */ /* 0x000fe200078e0038 */
[----:B------:R-:W-:Y:S01]  /*1bb0*/  STL.64 [R1+0x10], R28 ;  /* 0x0000101c01007387 */ /* 0x000fe20000100a00 */
[----:B------:R-:W-:Y:S02]  /*1bc0*/  IMAD.MOV.U32 R231, RZ, RZ, R57 ;  /* 0x000000ffffe77224 */ /* 0x000fe400078e0039 */
[----:B------:R-:W-:Y:S01]  /*1bd0*/  IMAD.MOV.U32 R230, RZ, RZ, R58 ;  /* 0x000000ffffe67224 */ /* 0x000fe200078e003a */
[----:B------:R-:W-:Y:S01]  /*1be0*/  STL.64 [R1+0x18], R30 ;  /* 0x0000181e01007387 */ /* 0x000fe20000100a00 */
        /* <DEDUP_REMOVED lines=32> */
[----:B------:R1:W-:Y:S01]  /*1df0*/  STL [R1+0x70], R52 ;  /* 0x0000703401007387 */ /* 0x0003e20000100800 */
[----:B------:R-:W-:Y:S02]  /*1e00*/  IMAD.MOV.U32 R165, RZ, RZ, R81 ;  /* 0x000000ffffa57224 */ /* 0x000fe400078e0051 */
[----:B------:R-:W-:Y:S01]  /*1e10*/  IMAD.MOV.U32 R166, RZ, RZ, R82 ;  /* 0x000000ffffa67224 */ /* 0x000fe200078e0052 */
[----:B------:R-:W-:Y:S01]  /*1e20*/  STL [R1+0x2c8], R152 ;  /* 0x0002c89801007387 */ /* 0x000fe20000100800 */
[----:B------:R-:W-:-:S02]  /*1e30*/  IMAD.MOV.U32 R167, RZ, RZ, R83 ;  /* 0x000000ffffa77224 */ /* 0x000fc400078e0053 */
[----:B------:R-:W-:Y:S02]  /*1e40*/  IMAD.MOV.U32 R168, RZ, RZ, R84 ;  /* 0x000000ffffa87224 */ /* 0x000fe400078e0054 */
[----:B------:R-:W-:Y:S02]  /*1e50*/  IMAD.MOV.U32 R169, RZ, RZ, R85 ;  /* 0x000000ffffa97224 */ /* 0x000fe400078e0055 */
[----:B------:R-:W-:Y:S02]  /*1e60*/  IMAD.MOV.U32 R170, RZ, RZ, R86 ;  /* 0x000000ffffaa7224 */ /* 0x000fe400078e0056 */
[----:B------:R-:W-:Y:S02]  /*1e70*/  IMAD.MOV.U32 R171, RZ, RZ, R87 ;  /* 0x000000ffffab7224 */ /* 0x000fe400078e0057 */
[----:B------:R-:W-:Y:S02]  /*1e80*/  IMAD.MOV.U32 R172, RZ, RZ, R88 ;  /* 0x000000ffffac7224 */ /* 0x000fe400078e0058 */
        /* <DEDUP_REMOVED lines=51> */
[----:B0-----:R-:W-:Y:S02]  /*21c0*/  IMAD.MOV.U32 R13, RZ, RZ, R140 ;  /* 0x000000ffff0d7224 */ /* 0x001fe400078e008c */
        /* <DEDUP_REMOVED lines=9> */
[----:B--23--:R-:W-:Y:S02]  /*2260*/  IMAD.MOV.U32 R3, RZ, RZ, R150 ;  /* 0x000000ffff037224 */ /* 0x00cfe400078e0096 */
[----:B------:R-:W-:Y:S02]  /*2270*/  IMAD.MOV.U32 R0, RZ, RZ, R151 ;  /* 0x000000ffff007224 */ /* 0x000fe400078e0097 */
[----:B-1----:R-:W-:-:S06]  /*2280*/  WARPGROUP.ARRIVE ;  /* 0x00000000000079c5 */ /* 0x002fcc0000000000 */
[----:B------:R-:W-:Y:S03]  /*2290*/  HGMMA.64x256x16.F32.BF16 R24, gdesc[UR4], RZ, !UPT, gsb0 ;  /* 0x03e00000041879f0 */ /* 0x000fe6000c0018ff */
[----:B------:R-:W-:Y:S02]  /*22a0*/  WARPGROUP.DEPBAR.LE gsb0, 0x0 ;  /* 0x00008000000079c5 */ /* 0x000fe40000010000 */
[----:B------:R-:W-:Y:S04]  /*22b0*/  STL.64 [R1+0x2c0], R150 ;  /* 0x0002c09601007387 */ /* 0x000fe80000100a00 */
        /* <DEDUP_REMOVED lines=20> */
[----:B------:R0:W-:Y:S04]  /*2400*/  STL.64 [R1+0x218], R108 ;  /* 0x0002186c01007387 */ /* 0x0001e80000100a00 */
[----:B0-----:R-:W2:Y:S04]  /*2410*/  LDL.LU R108, [R1] ;  /* 0x00000000016c7983 */ /* 0x001ea80000300800 */
[----:B------:R-:W2:Y:S04]  /*2420*/  LDL.LU R109, [R1+0x4] ;  /* 0x00000400016d7983 */ /* 0x000ea80000300800 */
        /* <DEDUP_REMOVED lines=26> */
[----:B------:R-:W2:Y:S01]  /*25d0*/  LDL.LU R136, [R1+0x70] ;  /* 0x0000700001887983 */ /* 0x000ea20000300800 */
[----:B------:R-:W-:Y:S01]  /*25e0*/  IMAD.MOV.U32 R137, RZ, RZ, R235 ;  /* 0x000000ffff897224 */ /* 0x000fe200078e00eb */
[----:B------:R-:W-:Y:S01]  /*25f0*/  UIADD3 UR4, UR10, 0x2, URZ ;  /* 0x000000020a047890 */ /* 0x000fe2000fffe03f */
[----:B------:R-:W-:Y:S01]  /*2600*/  IMAD.MOV.U32 R138, RZ, RZ, R234 ;  /* 0x000000ffff8a7224 */ /* 0x000fe200078e00ea */
[----:B------:R-:W-:Y:S01]  /*2610*/  UIADD3 UR6, UR11, 0x2, URZ ;  /* 0x000000020b067890 */ /* 0x000fe2000fffe03f */
[----:B------:R-:W-:Y:S01]  /*2620*/  IMAD.MOV.U32 R139, RZ, RZ, R233 ;  /* 0x000000ffff8b7224 */ /* 0x000fe200078e00e9 */
[----:B------:R-:W-:Y:S01]  /*2630*/  UMOV UR5, 0x80000020 ;  /* 0x8000002000057882 */ /* 0x000fe20000000000 */
[----:B------:R-:W-:Y:S01]  /*2640*/  IMAD.MOV.U32 R140, RZ, RZ, R232 ;  /* 0x000000ffff8c7224 */ /* 0x000fe200078e00e8 */
[----:B------:R-:W-:Y:S01]  /*2650*/  UMOV UR7, 0x80000020 ;  /* 0x8000002000077882 */ /* 0x000fe20000000000 */
        /* <DEDUP_REMOVED lines=27> */
[----:B------:R-:W-:-:S06]  /*2810*/  IMAD.MOV.U32 R235, RZ, RZ, R0 ;  /* 0x000000ffffeb7224 */ /* 0x000fcc00078e0000 */
[----:B--2---:R-:W-:-:S06]  /*2820*/  WARPGROUP.ARRIVE ;  /* 0x00000000000079c5 */ /* 0x004fcc0000000000 */
[----:B------:R-:W-:Y:S03]  /*2830*/  HGMMA.64x256x16.F32.BF16 R108, gdesc[UR4], R108, gsb0 ;  /* 0x03e00000046c79f0 */ /* 0x000fe6000800186c */
[----:B------:R-:W-:Y:S02]  /*2840*/  WARPGROUP.DEPBAR.LE gsb0, 0x0 ;  /* 0x00008000000079c5 */ /* 0x000fe40000010000 */
[----:B------:R-:W-:Y:S04]  /*2850*/  STL.64 [R1], R108 ;  /* 0x0000006c01007387 */ /* 0x000fe80000100a00 */
        /* <DEDUP_REMOVED lines=63> */
[----:B0-----:R1:W5:Y:S04]  /*2c50*/  LDL.LU R152, [R1+0x2c8] ;  /* 0x0002c80001987983 */ /* 0x0013680000300800 */
[----:B------:R-:W2:Y:S04]  /*2c60*/  LDL.LU.64 R150, [R1+0x2c0] ;  /* 0x0002c00001967983 */ /* 0x000ea80000300a00 */
        /* <DEDUP_REMOVED lines=20> */
[----:B------:R-:W2:Y:S01]  /*2db0*/  LDL.LU.64 R108, [R1+0x218] ;  /* 0x00021800016c7983 */ /* 0x000ea20000300a00 */
[----:B------:R-:W-:Y:S01]  /*2dc0*/  UIADD3 UR6, UR11, 0x402, URZ ;  /* 0x000004020b067890 */ /* 0x000fe2000fffe03f */
[----:B------:R-:W-:Y:S01]  /*2dd0*/  UMOV UR7, 0x80000020 ;  /* 0x8000002000077882 */ /* 0x000fe20000000000 */
[----:B--2---:R-:W-:-:S07]  /*2de0*/  WARPGROUP.ARRIVE ;  /* 0x00000000000079c5 */ /* 0x004fce0000000000 */
[----:B------:R-:W-:Y:S03]  /*2df0*/  HGMMA.64x256x16.F32.BF16 R24, gdesc[UR4], R24, gsb0 ;  /* 0x03e00000041879f0 */ /* 0x000fe60008001818 */
[----:B------:R-:W-:Y:S02]  /*2e00*/  WARPGROUP.DEPBAR.LE gsb0, 0x0 ;  /* 0x00008000000079c5 */ /* 0x000fe40000010000 */
[----:B-1----:R-:W-:Y:S05]  /*2e10*/  @!P2 BRA `(.L_x_25) ;  /* 0x000000200078a947 */ /* 0x002fea0003800000 */
[----:B------:R-:W-:Y:S01]  /*2e20*/  UIADD3 UR4, UR49, 0x1, URZ ;  /* 0x0000000131047890 */ /* 0x000fe2000fffe03f */
[----:B------:R-:W-:Y:S01]  /*2e30*/  IMAD.U32 R0, RZ, RZ, UR44 ;  /* 0x0000002cff007e24 */ /* 0x000fe2000f8e00ff */
[----:B------:R-:W-:Y:S02]  /*2e40*/  UMOV UR11, UR49 ;  /* 0x00000031000b7c82 */ /* 0x000fe40008000000 */
[----:B------:R-:W-:-:S04]  /*2e50*/  UISETP.NE.AND UP0, UPT, UR4, 0x6, UPT ;  /* 0x000000060400788c */ /* 0x000fc8000bf05270 */
[----:B------:R-:W-:Y:S02]  /*2e60*/  USEL UR5, URZ, 0x1, UP0 ;  /* 0x000000013f057887 */ /* 0x000fe40008000000 */
[----:B------:R-:W-:Y:S02]  /*2e70*/  USEL UR10, UR4, URZ, UP0 ;  /* 0x0000003f040a7287 */ /* 0x000fe40008000000 */
[----:B------:R-:W-:-:S06]  /*2e80*/  ULOP3.LUT UR5, UR36, UR5, URZ, 0x3c, !UPT ;  /* 0x0000000524057292 */ /* 0x000fcc000f8e3c3f */
[----:B------:R-:W-:-:S07]  /*2e90*/  IMAD.U32 R3, RZ, RZ, UR5 ;  /* 0x00000005ff037e24 */ /* 0x000fce000f8e00ff */
.L_x_32:
[----:B------:R-:W-:Y:S05]  /*2ea0*/  @!P0 BRA `(.L_x_26) ;  /* 0x0000000000048947 */ /* 0x000fea0003800000 */
[----:B------:R-:W-:Y:S01]  /*2eb0*/  BPT.TRAP 0x1 ;  /* 0x000000040000795c */ /* 0x000fe20000300000 */
.L_x_26:
[----:B------:R-:W-:Y:S01]  /*2ec0*/  ULEA UR4, UR10, UR42, 0x3 ;  /* 0x0000002a0a047291 */ /* 0x000fe2000f8e183f */
[----:B------:R-:W-:-:S08]  /*2ed0*/  SHF.L.U32 R4, R3, 0x1f, RZ ;  /* 0x0000001f03047819 */ /* 0x000fd000000006ff */
[----:B------:R0:W1:Y:S01]  /*2ee0*/  SYNCS.PHASECHK.TRANS64.TRYWAIT P1, [UR4], R4 ;  /* 0x00000004ff0075a7 */ /* 0x0000620008020144 */
[----:B------:R-:W-:Y:S05]  /*2ef0*/  @!P0 BRA `(.L_x_27) ;  /* 0x0000000000048947 */ /* 0x000fea0003800000 */
[----:B------:R-:W-:Y:S01]  /*2f00*/  BPT.TRAP 0x1 ;  /* 0x000000040000795c */ /* 0x000fe20000300000 */
.L_x_27:
[----:B-1----:R-:W-:Y:S05]  /*2f10*/  @P1 BRA `(.L_x_28) ;  /* 0x0000000000081947 */ /* 0x002fea0003800000 */
[----:B------:R-:W1:Y:S02]  /*2f20*/  SYNCS.PHASECHK.TRANS64.TRYWAIT P1, [UR4], R4 ;  /* 0x00000004ff0075a7 */ /* 0x000e640008020144 */
[----:B-1----:R-:W-:Y:S05]  /*2f30*/  @!P1 BRA `(.L_x_29) ;  /* 0x0000014000d49947 */ /* 0x002fea0003800000 */
.L_x_28:
        /* <DEDUP_REMOVED lines=64> */
[----:B--2---:R-:W2:Y:S04]  /*3340*/  LDL.LU.64 R24, [R1] ;  /* 0x0000000001187983 */ /* 0x004ea80000300a00 */
        /* <DEDUP_REMOVED lines=63> */
[----:B------:R-:W-:-:S02]  /*3740*/  ULEA UR12, UR10, UR8, 0x8 ;  /* 0x000000080a0c7291 */ /* 0x000fc4000f8e403f */
[----:B------:R-:W-:Y:S01]  /*3750*/  ULEA UR13, UR10, UR9, 0xb ;  /* 0x000000090a0d7291 */ /* 0x000fe2000f8e583f */
[----:B------:R-:W-:Y:S01]  /*3760*/  UMOV UR5, 0x80000020 ;  /* 0x8000002000057882 */ /* 0x000fe20000000000 */
[----:B------:R-:W-:-:S03]  /*3770*/  UMOV UR7, 0x80000020 ;  /* 0x8000002000077882 */ /* 0x000fc60000000000 */
[----:B------:R-:W-:Y:S02]  /*3780*/  UMOV UR4, UR12 ;  /* 0x0000000c00047c82 */ /* 0x000fe40008000000 */
[----:B------:R-:W-:Y:S01]  /*3790*/  UMOV UR6, UR13 ;  /* 0x0000000d00067c82 */ /* 0x000fe20008000000 */
[----:B--2---:R-:W-:-:S06]  /*37a0*/  WARPGROUP.ARRIVE ;  /* 0x00000000000079c5 */ /* 0x004fcc0000000000 */
[----:B------:R-:W-:Y:S03]  /*37b0*/  HGMMA.64x256x16.F32.BF16 R24, gdesc[UR4], R24, gsb0 ;  /* 0x03e00000041879f0 */ /* 0x000fe60008001818 */
[----:B------:R-:W-:Y:S02]  /*37c0*/  WARPGROUP.DEPBAR.LE gsb0, 0x0 ;  /* 0x00008000000079c5 */ /* 0x000fe40000010000 */
[----:B------:R-:W-:Y:S01]  /*37d0*/  STL.64 [R1], R24 ;  /* 0x0000001801007387 */ /* 0x000fe20000100a00 */
[----:B-1----:R-:W-:Y:S02]  /*37e0*/  IMAD.MOV.U32 R5, RZ, RZ, R150 ;  /* 0x000000ffff057224 */ /* 0x002fe400078e0096 */
[----:B0-----:R-:W-:Y:S01]  /*37f0*/  IMAD.MOV.U32 R4, RZ, RZ, R151 ;  /* 0x000000ffff047224 */ /* 0x001fe200078e0097 */
        /* <DEDUP_REMOVED lines=45> */
[----:B------:R-:W2:Y:S01]  /*3ad0*/  LDL.LU.64 R150, [R1+0x4c8] ;  /* 0x0004c80001967983 */ /* 0x000ea20000300a00 */
[----:B------:R-:W-:-:S02]  /*3ae0*/  IMAD.MOV.U32 R202, RZ, RZ, R118 ;  /* 0x000000ffffca7224 */ /* 0x000fc400078e0076 */
[----:B------:R-:W-:Y:S01]  /*3af0*/  IMAD.MOV.U32 R203, RZ, RZ, R119 ;  /* 0x000000ffffcb7224 */ /* 0x000fe200078e0077 */
[----:B------:R-:W2:Y:S01]  /*3b00*/  LDL.LU.64 R148, [R1+0x4c0] ;  /* 0x0004c00001947983 */ /* 0x000ea20000300a00 */
[----:B------:R-:W-:Y:S02]  /*3b10*/  IMAD.MOV.U32 R200, RZ, RZ, R116 ;  /* 0x000000ffffc87224 */ /* 0x000fe400078e0074 */
[----:B------:R-:W-:Y:S01]  /*3b20*/  IMAD.MOV.U32 R201, RZ, RZ, R117 ;  /* 0x000000ffffc97224 */ /* 0x000fe200078e0075 */
[----:B------:R-:W2:Y:S01]  /*3b30*/  LDL.LU.64 R146, [R1+0x4b8] ;  /* 0x0004b80001927983 */ /* 0x000ea20000300a00 */
        /* <DEDUP_REMOVED lines=90> */
[----:B------:R-:W-:-:S03]  /*40e0*/  IMAD.MOV.U32 R235, RZ, RZ, R55 ;  /* 0x000000ffffeb7224 */ /* 0x000fc600078e0037 */
        /* <DEDUP_REMOVED lines=15> */
[----:B0-----:R-:W2:Y:S04]  /*41e0*/  LDL.LU.64 R54, [R1+0x348] ;  /* 0x0003480001367983 */ /* 0x001ea80000300a00 */
        /* <DEDUP_REMOVED lines=16> */
[----:B------:R-:W-:-:S02]  /*42f0*/  UMOV UR7, 0x80000020 ;  /* 0x8000002000077882 */ /* 0x000fc40000000000 */
[----:B-----5:R-:W-:Y:S01]  /*4300*/  STL [R1+0x2c8], R152 ;  /* 0x0002c89801007387 */ /* 0x020fe20000100800 */
[----:B--2---:R-:W-:-:S06]  /*4310*/  WARPGROUP.ARRIVE ;  /* 0x00000000000079c5 */ /* 0x004fcc0000000000 */
[----:B------:R-:W-:Y:S03]  /*4320*/  HGMMA.64x256x16.F32.BF16 R24, gdesc[UR4], R24, gsb0 ;  /* 0x03e00000041879f0 */ /* 0x000fe60008001818 */
        /* <DEDUP_REMOVED lines=81> */
[----:B------:R-:W-:Y:S01]  /*4840*/  IMAD.MOV.U32 R235, RZ, RZ, R4 ;  /* 0x000000ffffeb7224 */ /* 0x000fe200078e0004 */
[----:B------:R-:W-:Y:S02]  /*4850*/  UIADD3 UR4, UR12, 0x2, URZ ;  /* 0x000000020c047890 */ /* 0x000fe4000fffe03f */
[----:B------:R-:W-:Y:S01]  /*4860*/  UIADD3 UR6, UR13, 0x2, URZ ;  /* 0x000000020d067890 */ /* 0x000fe2000fffe03f */
[----:B------:R-:W-:Y:S01]  /*4870*/  UMOV UR5, 0x80000020 ;  /* 0x8000002000057882 */ /* 0x000fe20000000000 */
[----:B------:R-:W-:Y:S01]  /*4880*/  UMOV UR7, 0x80000020 ;  /* 0x8000002000077882 */ /* 0x000fe20000000000 */
        /* <DEDUP_REMOVED lines=96> */
[----:B------:R-:W-:Y:S01]  /*4e90*/  BPT.TRAP 0x1 ;  /* 0x000000040000795c */ /* 0x000fe20000300000 */
.L_x_30:
[----:B------:R-:W-:-:S13]  /*4ea0*/  ISETP.NE.AND P1, PT, R22, RZ, PT ;  /* 0x000000ff1600720c */ /* 0x000fda0003f25270 */
[----:B------:R-:W-:-:S05]  /*4eb0*/  VOTEU.ANY UP0, P1 ;  /* 0x00000000003f7886 */ /* 0x000fca0000800100 */
[----:B------:R-:W-:-:S04]  /*4ec0*/  @UP0 ULEA UR4, UR11, UR42, 0x3 ;  /* 0x0000002a0b040291 */ /* 0x000fc8000f8e183f */
[----:B------:R-:W-:Y:S02]  /*4ed0*/  @UP0 UIADD3 UR4, UR4, 0x30, URZ ;  /* 0x0000003004040890 */ /* 0x000fe4000fffe03f */
[----:B------:R-:W-:-:S04]  /*4ee0*/  UISETP.GT.U32.AND UP0, UPT, UR37, 0x1, UPT ;  /* 0x000000012500788c */ /* 0x000fc8000bf04070 */
[----:B------:R-:W-:-:S05]  /*4ef0*/  IMAD.U32 R4, RZ, RZ, UR4 ;  /* 0x00000004ff047e24 */ /* 0x000fca000f8e00ff */
[----:B------:R-:W-:-:S04]  /*4f00*/  @P1 PRMT R4, R23, 0x654, R4 ;  /* 0x0000065417041816 */ /* 0x000fc80000000004 */
[----:B------:R0:W-:Y:S01]  /*4f10*/  @P1 SYNCS.ARRIVE.TRANS64.RED.A1T0 RZ, [R4+URZ], RZ ;  /* 0x000000ff04ff19a7 */ /* 0x0001e2000810043f */
[----:B------:R-:W-:-:S13]  /*4f20*/  PLOP3.LUT P1, PT, PT, PT, UP0, 0x80, 0x0 ;  /* 0x000000000000781c */ /* 0x000fda0003f2f008 */
[----:B0-----:R-:W-:Y:S05]  /*4f30*/  @P1 BRA `(.L_x_31) ;  /* 0x0000000000041947 */ /* 0x001fea0003800000 */
[----:B------:R-:W-:Y:S01]  /*4f40*/  BPT.TRAP 0x1 ;  /* 0x000000040000795c */ /* 0x000fe20000300000 */
.L_x_31:
[----:B------:R-:W-:Y:S01]  /*4f50*/  UIADD3 UR10, UR10, 0x1, URZ ;  /* 0x000000010a0a7890 */ /* 0x000fe2000fffe03f */
[C---:B------:R-:W-:Y:S01]  /*4f60*/  ISETP.GT.AND P1, PT, R0.reuse, 0x1, PT ;  /* 0x000000010000780c */ /* 0x040fe20003f24270 */
[----:B------:R-:W-:Y:S01]  /*4f70*/  UIADD3 UR11, UR11, 0x1, URZ ;  /* 0x000000010b0b7890 */ /* 0x000fe2000fffe03f */
[----:B------:R-:W-:Y:S01]  /*4f80*/  VIADD R0, R0, 0xffffffff ;  /* 0xffffffff00007836 */ /* 0x000fe20000000000 */
[----:B------:R-:W-:Y:S02]  /*4f90*/  UISETP.NE.AND UP0, UPT, UR10, 0x6, UPT ;  /* 0x000000060a00788c */ /* 0x000fe4000bf05270 */
[----:B------:R-:W-:Y:S02]  /*4fa0*/  UISETP.NE.AND UP1, UPT, UR11, 0x6, UPT ;  /* 0x000000060b00788c */ /* 0x000fe4000bf25270 */
[----:B------:R-:W-:Y:S02]  /*4fb0*/  USEL UR4, URZ, 0x1, UP0 ;  /* 0x000000013f047887 */ /* 0x000fe40008000000 */
[----:B------:R-:W-:-:S02]  /*4fc0*/  USEL UR10, UR10, URZ, UP0 ;  /* 0x0000003f0a0a7287 */ /* 0x000fc40008000000 */
[----:B------:R-:W-:Y:S02]  /*4fd0*/  USEL UR11, UR11, URZ, UP1 ;  /* 0x0000003f0b0b7287 */ /* 0x000fe40008800000 */
[----:B------:R-:W-:Y:S01]  /*4fe0*/  LOP3.LUT R3, R3, UR4, RZ, 0x3c, !PT ;  /* 0x0000000403037c12 */ /* 0x000fe2000f8e3cff */
[----:B------:R-:W-:Y:S09]  /*4ff0*/  @P1 BRA `(.L_x_32) ;  /* 0xffffffdc00a81947 */ /* 0x000ff2000383ffff */
.L_x_25:
[----:B------:R-:W0:Y:S02]  /*5000*/  LDC R0, c[0x0][0x28c] ;  /* 0x0000a300ff007b82 */ /* 0x000e240000000800 */
[----:B0-----:R-:W-:Y:S01]  /*5010*/  ISETP.GE.AND P1, PT, R0, 0x1, PT ;  /* 0x000000010000780c */ /* 0x001fe20003f26270 */
[----:B------:R-:W-:-:S04]  /*5020*/  IMAD.U32 R0, RZ, RZ, UR45 ;  /* 0x0000002dff007e24 */ /* 0x000fc8000f8e00ff */
[----:B------:R0:W-:Y:S08]  /*5030*/  SYNCS.ARRIVE.TRANS64.A1T0 RZ, [R0+UR43], RZ ;  /* 0x000000ff00ff79a7 */ /* 0x0001f0000810002b */
[----:B0-----:R-:W-:Y:S05]  /*5040*/  @!P1 BRA `(.L_x_33) ;  /* 0x0000000000489947 */ /* 0x001fea0003800000 */
[----:B------:R-:W-:Y:S05]  /*5050*/  @!P0 BRA `(.L_x_34) ;  /* 0x0000000000048947 */ /* 0x000fea0003800000 */
[----:B------:R-:W-:Y:S01]  /*5060*/  BPT.TRAP 0x1 ;  /* 0x000000040000795c */ /* 0x000fe20000300000 */
.L_x_34:
[----:B------:R-:W-:-:S13]  /*5070*/  ISETP.NE.AND P0, PT, R22, RZ, PT ;  /* 0x000000ff1600720c */ /* 0x000fda0003f05270 */
[----:B------:R-:W-:-:S05]  /*5080*/  VOTEU.ANY UP0, P0 ;  /* 0x00000000003f7886 */ /* 0x000fca0000000100 */
[----:B------:R-:W-:Y:S02]  /*5090*/  @UP0 UIADD3 UR4, UR44, UR49, URZ ;  /* 0x000000312c040290 */ /* 0x000fe4000fffe03f */
[----:B------:R-:W-:-:S04]  /*50a0*/  UISETP.GT.U32.AND UP0, UPT, UR37, 0x1, UPT ;  /* 0x000000012500788c */ /* 0x000fc8000bf04070 */
[----:B------:R-:W-:Y:S02]  /*50b0*/  IMAD.U32 R4, RZ, RZ, UR4 ;  /* 0x00000004ff047e24 */ /* 0x000fe4000f8e00ff */
[----:B------:R-:W-:Y:S02]  /*50c0*/  IMAD.U32 R0, RZ, RZ, UR4 ;  /* 0x00000004ff007e24 */ /* 0x000fe4000f8e00ff */
[----:B------:R-:W-:-:S05]  /*50d0*/  @P0 IMAD.WIDE.U32 R4, R4, -0x55555555, RZ ;  /* 0xaaaaaaab04040825 */ /* 0x000fca00078e00ff */
[----:B------:R-:W-:-:S05]  /*50e0*/  @P0 SHF.R.U32.HI R4, RZ, 0x2, R5 ;  /* 0x00000002ff040819 */ /* 0x000fca0000011605 */
[----:B------:R-:W-:-:S05]  /*50f0*/  @P0 IMAD R0, R4, -0x6, R0 ;  /* 0xfffffffa04000824 */ /* 0x000fca00078e0200 */
[----:B------:R-:W-:-:S05]  /*5100*/  @P0 LEA R0, R0, UR42, 0x3 ;  /* 0x0000002a00000c11 */ /* 0x000fca000f8e18ff */
[----:B------:R-:W-:-:S05]  /*5110*/  @P0 VIADD R0, R0, 0x30 ;  /* 0x0000003000000836 */ /* 0x000fca0000000000 */
[----:B------:R-:W-:-:S04]  /*5120*/  @P0 PRMT R0, R23, 0x654, R0 ;  /* 0x0000065417000816 */ /* 0x000fc80000000000 */
[----:B------:R0:W-:Y:S01]  /*5130*/  @P0 SYNCS.ARRIVE.TRANS64.RED.A1T0 RZ, [R0+URZ], RZ ;  /* 0x000000ff00ff09a7 */ /* 0x0001e2000810043f */
[----:B------:R-:W-:-:S13]  /*5140*/  PLOP3.LUT P0, PT, PT, PT, UP0, 0x80, 0x0 ;  /* 0x000000000000781c */ /* 0x000fda0003f0f008 */
[----:B0-----:R-:W-:Y:S05]  /*5150*/  @P0 BRA `(.L_x_33) ;  /* 0x0000000000040947 */ /* 0x001fea0003800000 */
[----:B------:R-:W-:Y:S01]  /*5160*/  BPT.TRAP 0x1 ;  /* 0x000000040000795c */ /* 0x000fe20000300000 */
.L_x_33:
[----:B------:R-:W-:Y:S01]  /*5170*/  IMAD.U32 R0, RZ, RZ, UR46 ;  /* 0x0000002eff007e24 */ /* 0x000fe2000f8e00ff */
[----:B------:R-:W-:Y:S02]  /*5180*/  UIADD3 UR49, UR40, UR49, URZ ;  /* 0x0000003128317290 */ /* 0x000fe4000fffe03f */
[----:B------:R-:W-:Y:S02]  /*5190*/  UISETP.GE.U32.AND UP1, UPT, UR40, 0x6, UPT ;  /* 0x000000062800788c */ /* 0x000fe4000bf26070 */
[----:B------:R-:W-:Y:S01]  /*51a0*/  SHF.L.U32 R0, R0, 0x1f, RZ ;  /* 0x0000001f00007819 */ /* 0x000fe200000006ff */
[----:B------:R-:W-:Y:S02]  /*51b0*/  UISETP.GT.U32.AND UP0, UPT, UR49, 0x5, UPT ;  /* 0x000000053100788c */ /* 0x000fe4000bf04070 */
[----:B------:R-:W-:Y:S01]  /*51c0*/  UIMAD.WIDE.U32 UR4, UR49, -0x55555555, URZ ;  /* 0xaaaaaaab310478a5 */ /* 0x000fe2000f8e003f */
[----:B-----5:R-:W0:Y:S01]  /*51d0*/  SYNCS.PHASECHK.TRANS64.TRYWAIT P0, [R152+UR41+0x10], R0 ;  /* 0x00001000980075a7 */ /* 0x020e220008000169 */
[----:B------:R-:W-:-:S02]  /*51e0*/  UISETP.LT.U32.AND UP0, UPT, UR40, 0x6, UP0 ;  /* 0x000000062800788c */ /* 0x000fc40008701070 */
[----:B------:R-:W-:Y:S02]  /*51f0*/  USHF.R.U32.HI UR4, URZ, 0x2, UR5 ;  /* 0x000000023f047899 */ /* 0x000fe40008011605 */
[----:B------:R-:W-:Y:S02]  /*5200*/  USEL UR6, URZ, 0x1, !UP0 ;  /* 0x000000013f067887 */ /* 0x000fe4000c000000 */
[----:B------:R-:W-:Y:S02]  /*5210*/  UIMAD UR49, UR4, -0x6, UR49 ;  /* 0xfffffffa043178a4 */ /* 0x000fe4000f8e0231 */
[----:B------:R-:W-:-:S04]  /*5220*/  ULOP3.LUT UR36, UR36, UR6, URZ, 0x3c, !UPT ;  /* 0x0000000624247292 */ /* 0x000fc8000f8e3c3f */
[----:B------:R-:W-:Y:S01]  /*5230*/  @UP1 ULOP3.LUT UR36, UR36, 0x1, UR4, 0x78, !UPT ;  /* 0x0000000124241892 */ /* 0x000fe2000f8e7804 */
[----:B0-----:R-:W-:Y:S11]  /*5240*/  @!P0 BRA `(.L_x_35) ;  /* 0x0000012000288947 */ /* 0x001ff60003800000 */
.L_x_575:
[----:B------:R-:W2:Y:S01]  /*5250*/  LDL R152, [R1+0x208] ;  /* 0x0002080001987983 */ /* 0x000ea20000100800 */
[----:B------:R-:W-:Y:S01]  /*5260*/  SHF.R.S32.HI R20, RZ, 0x1f, R17 ;  /* 0x0000001fff147819 */ /* 0x000fe20000011411 */
[----:B0-----:R-:W0:Y:S01]  /*5270*/  LDC R3, c[0x0][0x288] ;  /* 0x0000a200ff037b82 */ /* 0x001e220000000800 */
[----:B------:R-:W-:Y:S01]  /*5280*/  ULDC.64 UR4, c[0x0][0x5d0] ;  /* 0x0001740000047ab9 */ /* 0x000fe20000000a00 */
[----:B------:R-:W-:Y:S02]  /*5290*/  IMAD.SHL.U32 R6, R19, 0x200, RZ ;  /* 0x0000020013067824 */ /* 0x000fe400078e00ff */
[----:B------:R-:W-:-:S03]  /*52a0*/  IMAD R0, R20, UR4, RZ ;  /* 0x0000000414007c24 */ /* 0x000fc6000f8e02ff */
[----:B------:R-:W-:Y:S01]  /*52b0*/  SHF.R.S32.HI R7, RZ, 0x1f, R6 ;  /* 0x0000001fff077819 */ /* 0x000fe20000011406 */
[----:B------:R-:W-:Y:S02]  /*52c0*/  IMAD R0, R17, UR5, R0 ;  /* 0x0000000511007c24 */ /* 0x000fe4000f8e0200 */
[----:B--2---:R-:W-:-:S05]  /*52d0*/  IMAD.SHL.U32 R12, R152, 0x2, RZ ;  /* 0x00000002980c7824 */ /* 0x004fca00078e00ff */
[----:B------:R-:W-:-:S03]  /*52e0*/  SHF.R.S32.HI R13, RZ, 0x1f, R12 ;  /* 0x0000001fff0d7819 */ /* 0x000fc6000001140c */
[----:B------:R-:W-:Y:S01]  /*52f0*/  IMAD.WIDE.U32 R4, R17, UR4, R12 ;  /* 0x0000000411047c25 */ /* 0x000fe2000f8e000c */
[----:B------:R-:W-:Y:S02]  /*5300*/  ULDC UR4, c[0x0][0x284] ;  /* 0x0000a10000047ab9 */ /* 0x000fe40000000800 */
[----:B------:R-:W-:-:S04]  /*5310*/  IADD3 R10, P0, R6, R4, RZ ;  /* 0x00000004060a7210 */ /* 0x000fc80007f1e0ff */
[----:B------:R-:W-:Y:S01]  /*5320*/  IADD3.X R11, R7, R5, R0, P0, !PT ;  /* 0x00000005070b7210 */ /* 0x000fe200007fe400 */
[----:B------:R-:W-:-:S05]  /*5330*/  IMAD.SHL.U32 R0, R18, 0x40, RZ ;  /* 0x0000004012007824 */ /* 0x000fca00078e00ff */
[----:B------:R-:W-:-:S04]  /*5340*/  ISETP.GE.AND P0, PT, R0, UR4, PT ;  /* 0x0000000400007c0c */ /* 0x000fc8000bf06270 */
[----:B0-----:R-:W-:-:S13]  /*5350*/  ISETP.GE.OR P0, PT, R6, R3, P0 ;  /* 0x000000030600720c */ /* 0x001fda0000706670 */
[----:B------:R-:W-:Y:S05]  /*5360*/  @P0 BRA `(.L_x_36) ;  /* 0x0000010400640947 */ /* 0x000fea0003800000 */
[----:B------:R-:W2:Y:S01]  /*5370*/  LDL.64 R8, [R1+0x210] ;  /* 0x0002100001087983 */ /* 0x000ea20000100a00 */
[----:B------:R-:W0:Y:S03]  /*5380*/  LDC.64 R14, c[0x0][0x5c8] ;  /* 0x00017200ff0e7b82 */ /* 0x000e260000000a00 */
[----:B------:R-:W3:Y:S01]  /*5390*/  LDL R21, [R1+0x20c] ;  /* 0x00020c0001157983 */ /* 0x000ee20000100800 */
[----:B------:R-:W-:Y:S01]  /*53a0*/  FSETP.NEU.AND P2, PT, R16, RZ, PT ;  /* 0x000000ff1000720b */ /* 0x000fe20003f4d000 */
[----:B------:R-:W-:-:S04]  /*53b0*/  IMAD R3, R152, -0x2, R3 ;  /* 0xfffffffe98037824 */ /* 0x000fc800078e0203 */
[----:B------:R-:W-:Y:S01]  /*53c0*/  IMAD.IADD R3, R3, 0x1, -R6 ;  /* 0x0000000103037824 */ /* 0x000fe200078e0a06 */
[----:B------:R-:W-:Y:S04]  /*53d0*/  BSSY B0, `(.L_x_36) ;  /* 0x0001052000007945 */ /* 0x000fe80003800000 */
[----:B------:R-:W-:Y:S01]  /*53e0*/  ISETP.GT.AND P0, PT, R3, RZ, PT ;  /* 0x000000ff0300720c */ /* 0x000fe20003f04270 */
[----:B--2---:R-:W-:-:S04]  /*53f0*/  IMAD.WIDE R8, R18, 0x40, R8 ;  /* 0x0000004012087825 */ /* 0x004fc800078e0208 */
[-C--:B0-----:R-:W-:Y:S02]  /*5400*/  IMAD R5, R9, R14.reuse, RZ ;  /* 0x0000000e09057224 */ /* 0x081fe400078e02ff */
[----:B---3--:R-:W-:Y:S02]  /*5410*/  IMAD.IADD R0, R21, 0x1, -R0 ;  /* 0x0000000115007824 */ /* 0x008fe400078e0a00 */
[----:B------:R-:W-:-:S04]  /*5420*/  IMAD.WIDE.U32 R10, R8, R14, R10 ;  /* 0x0000000e080a7225 */ /* 0x000fc800078e000a */
[----:B------:R-:W-:Y:S01]  /*5430*/  IMAD R5, R8, R15, R5 ;  /* 0x0000000f08057224 */ /* 0x000fe200078e0205 */
[----:B------:R-:W-:-:S03]  /*5440*/  ISETP.GT.AND P1, PT, R0, RZ, P0 ;  /* 0x000000ff0000720c */ /* 0x000fc60000724270 */
[----:B------:R-:W-:Y:S01]  /*5450*/  IMAD.IADD R5, R11, 0x1, R5 ;  /* 0x000000010b057824 */ /* 0x000fe200078e0205 */
[----:B------:R-:W-:Y:S09]  /*5460*/  @!P2 BRA `(.L_x_37) ;  /* 0x000000b0009ca947 */ /* 0x000ff20003800000 */
[----:B------:R-:W0:Y:S01]  /*5470*/  LDC.64 R152, c[0x0][0x5b8] ;  /* 0x00016e00ff987b82 */ /* 0x000e220000000a00 */
[----:B------:R-:W-:Y:S01]  /*5480*/  ULDC.64 UR4, c[0x0][0x5c0] ;  /* 0x0001700000047ab9 */ /* 0x000fe20000000a00 */
[----:B------:R-:W2:Y:S01]  /*5490*/  LDL.LU R160, [R1] ;  /* 0x0000000001a07983 */ /* 0x000ea20000300800 */
[----:B------:R-:W-:-:S04]  /*54a0*/  LEA R4, P2, R10, UR4, 0x1 ;  /* 0x000000040a047c11 */ /* 0x000fc8000f8408ff */
[----:B------:R-:W-:Y:S01]  /*54b0*/  LEA.HI.X R5, R10, UR5, R5, 0x1, P2 ;  /* 0x000000050a057c11 */ /* 0x000fe200090f0c05 */
[----:B------:R-:W1:Y:S01]  /*54c0*/  LDC.64 R18, c[0x0][0x5b0] ;  /* 0x00016c00ff127b82 */ /* 0x000e620000000a00 */
[----:B0-----:R-:W-:-:S07]  /*54d0*/  IMAD R159, R20, R152, RZ ;  /* 0x00000098149f7224 */ /* 0x001fce00078e02ff */
[----:B------:R-:W0:Y:S01]  /*54e0*/  LDC.64 R20, c[0x0][0x5a8] ;  /* 0x00016a00ff147b82 */ /* 0x000e220000000a00 */
[----:B------:R-:W-:-:S04]  /*54f0*/  IMAD.WIDE.U32 R10, R17, R152, R12 ;  /* 0x00000098110a7225 */ /* 0x000fc800078e000c */
[----:B------:R-:W-:Y:S01]  /*5500*/  IMAD R159, R17, R153, R159 ;  /* 0x00000099119f7224 */ /* 0x000fe200078e029f */
[----:B------:R-:W-:Y:S01]  /*5510*/  IADD3 R154, P2, R6, R10, RZ ;  /* 0x0000000a069a7210 */ /* 0x000fe20007f5e0ff */
[----:B-1----:R-:W-:-:S03]  /*5520*/  IMAD R153, R9, R18, RZ ;  /* 0x0000001209997224 */ /* 0x002fc600078e02ff */
[----:B------:R-:W-:Y:S01]  /*5530*/  IADD3.X R155, R7, R11, R159, P2, !PT ;  /* 0x0000000b079b7210 */ /* 0x000fe200017fe49f */
[C---:B------:R-:W-:Y:S02]  /*5540*/  IMAD R153, R8.reuse, R19, R153 ;  /* 0x0000001308997224 */ /* 0x040fe400078e0299 */
[----:B------:R-:W-:-:S04]  /*5550*/  IMAD.WIDE.U32 R10, R8, R18, R154 ;  /* 0x00000012080a7225 */ /* 0x000fc800078e009a */
[----:B------:R-:W-:Y:S01]  /*5560*/  IMAD.IADD R9, R11, 0x1, R153 ;  /* 0x000000010b097824 */ /* 0x000fe200078e0299 */
[----:B0-----:R-:W-:-:S04]  /*5570*/  LEA R156, P2, R10, R20, 0x1 ;  /* 0x000000140a9c7211 */ /* 0x001fc800078408ff */
[----:B------:R-:W-:-:S05]  /*5580*/  LEA.HI.X R157, R10, R21, R9, 0x1, P2 ;  /* 0x000000150a9d7211 */ /* 0x000fca00010f0c09 */
[----:B------:R-:W3:Y:S01]  /*5590*/  @P1 LDG.E.LTC128B.U16 R158, desc[UR52][R156.64] ;  /* 0x000000349c9e1981 */ /* 0x000ee2000c1e1520 */
[----:B------:R-:W-:Y:S01]  /*55a0*/  IMAD.WIDE.U32 R10, R8, R18, R6 ;  /* 0x00000012080a7225 */ /* 0x000fe200078e0006 */
[----:B------:R-:W-:Y:S03]  /*55b0*/  BSSY B1, `(.L_x_38) ;  /* 0x0000014000017945 */ /* 0x000fe60003800000 */
[----:B---3--:R-:W-:-:S04]  /*55c0*/  IMAD.U32 R9, R158, 0x10000, RZ ;  /* 0x000100009e097824 */ /* 0x008fc800078e00ff */
[----:B------:R-:W-:-:S04]  /*55d0*/  FMUL R9, R9, R16 ;  /* 0x0000001009097220 */ /* 0x000fc80000400000 */
[----:B--2---:R-:W-:-:S05]  /*55e0*/  FFMA R9, R160, R2, R9 ;  /* 0x00000002a0097223 */ /* 0x004fca0000000009 */
[----:B------:R-:W-:-:S05]  /*55f0*/  F2FP.BF16.F32.PACK_AB R9, RZ, R9 ;  /* 0x00000009ff09723e */ /* 0x000fca00000010ff */
[----:B------:R0:W-:Y:S01]  /*5600*/  @P1 STG.E.U16 desc[UR52][R4.64], R9 ;  /* 0x0000000904001986 */ /* 0x0001e2000c101534 */
[----:B------:R-:W-:-:S04]  /*5610*/  IADD3 R156, P1, R12, R10, RZ ;  /* 0x0000000a0c9c7210 */ /* 0x000fc80007f3e0ff */
[----:B------:R-:W-:-:S03]  /*5620*/  IADD3.X R157, R13, R153, R11, P1, !PT ;  /* 0x000000990d9d7210 */ /* 0x000fc60000ffe40b */
[----:B------:R-:W-:-:S04]  /*5630*/  IMAD.WIDE.U32 R156, R17, R152, R156 ;  /* 0x00000098119c7225 */ /* 0x000fc800078e009c */
[----:B0-----:R-:W-:Y:S01]  /*5640*/  IMAD.IADD R9, R159, 0x1, R157 ;  /* 0x000000019f097824 */ /* 0x001fe200078e029d */
[----:B------:R-:W-:Y:S02]  /*5650*/  LEA R10, P1, R156, R20, 0x1 ;  /* 0x000000149c0a7211 */ /* 0x000fe400078208ff */
[----:B------:R-:W-:Y:S02]  /*5660*/  SHF.L.U64.HI R157, R18, 0x3, R19 ;  /* 0x00000003129d7819 */ /* 0x000fe40000010213 */
[----:B------:R-:W-:Y:S01]  /*5670*/  LEA.HI.X R11, R156, R21, R9, 0x1, P1 ;  /* 0x000000159c0b7211 */ /* 0x000fe200008f0c09 */
[----:B------:R-:W-:Y:S01]  /*5680*/  IMAD.SHL.U32 R156, R18, 0x8, RZ ;  /* 0x00000008129c7824 */ /* 0x000fe200078e00ff */
[----:B------:R-:W-:-:S03]  /*5690*/  ISETP.GT.AND P1, PT, R3, 0x1, PT ;  /* 0x000000010300780c */ /* 0x000fc60003f24270 */
[----:B------:R-:W-:Y:S01]  /*56a0*/  IMAD.WIDE.U32 R8, R8, R18, R156 ;  /* 0x0000001208087225 */ /* 0x000fe200078e009c */
[----:B------:R-:W-:Y:S02]  /*56b0*/  ISETP.GT.AND P2, PT, R0, RZ, P1 ;  /* 0x000000ff0000720c */ /* 0x000fe40000f44270 */
[----:B------:R-:W-:-:S11]  /*56c0*/  PRMT R18, R158, 0x7610, R18 ;  /* 0x000076109e127816 */ /* 0x000fd60000000012 */
[----:B------:R-:W-:Y:S05]  /*56d0*/  @!P2 BRA `(.L_x_39) ;  /* 0x000000000004a947 */ /* 0x000fea0003800000 */
[----:B------:R0:W5:Y:S02]  /*56e0*/  LDG.E.LTC128B.U16 R18, desc[UR52][R10.64+0x2] ;  /* 0x000002340a127981 */ /* 0x000164000c1e1520 */
.L_x_39:
[----:B------:R-:W-:Y:S05]  /*56f0*/  BSYNC B1 ;  /* 0x0000000000017941 */ /* 0x000fea0003800000 */
.L_x_38:
[----:B------:R-:W2:Y:S01]  /*5700*/  LDL.LU R157, [R1+0x4] ;  /* 0x00000400019d7983 */ /* 0x000ea20000300800 */
[----:B-----5:R-:W-:Y:S02]  /*5710*/  IMAD.U32 R19, R18, 0x10000, RZ ;  /* 0x0001000012137824 */ /* 0x020fe400078e00ff */
[----:B------:R-:W-:Y:S01]  /*5720*/  IMAD.IADD R153, R153, 0x1, R9 ;  /* 0x0000000199997824 */ /* 0x000fe200078e0209 */
[----:B------:R-:W-:Y:S01]  /*5730*/  ISETP.GT.AND P0, PT, R0, 0x8, P0 ;  /* 0x000000080000780c */ /* 0x000fe20000704270 */
[----:B------:R-:W-:Y:S01]  /*5740*/  FMUL R19, R19, R16 ;  /* 0x0000001013137220 */ /* 0x000fe20000400000 */
[----:B------:R-:W3:Y:S03]  /*5750*/  LDL.LU R156, [R1+0x8] ;  /* 0x00000800019c7983 */ /* 0x000ee60000300800 */
[----:B--2---:R-:W-:-:S05]  /*5760*/  FFMA R19, R157, R2, R19 ;  /* 0x000000029d137223 */ /* 0x004fca0000000013 */
[----:B------:R-:W-:-:S05]  /*5770*/  F2FP.BF16.F32.PACK_AB R19, RZ, R19 ;  /* 0x00000013ff13723e */ /* 0x000fca00000010ff */
[----:B------:R1:W-:Y:S01]  /*5780*/  @P2 STG.E.U16 desc[UR52][R4.64+0x2], R19 ;  /* 0x0000021304002986 */ /* 0x0003e2000c101534 */
[----:B------:R-:W-:-:S05]  /*5790*/  IADD3 R9, P2, R154, R8, RZ ;  /* 0x000000089a097210 */ /* 0x000fca0007f5e0ff */
[----:B------:R-:W-:Y:S01]  /*57a0*/  IMAD.X R155, R153, 0x1, R155, P2 ;  /* 0x00000001999b7824 */ /* 0x000fe200010e069b */
[----:B------:R-:W-:-:S04]  /*57b0*/  LEA R154, P2, R9, R20, 0x1 ;  /* 0x00000014099a7211 */ /* 0x000fc800078408ff */
[----:B------:R-:W-:-:S05]  /*57c0*/  LEA.HI.X R155, R9, R21, R155, 0x1, P2 ;  /* 0x00000015099b7211 */ /* 0x000fca00010f0c9b */
[----:B------:R-:W2:Y:S01]  /*57d0*/  @P0 LDG.E.LTC128B.U16 R18, desc[UR52][R154.64] ;  /* 0x000000349a120981 */ /* 0x000ea2000c1e1520 */
[----:B------:R-:W-:Y:S01]  /*57e0*/  IADD3 R8, P2, P3, R12, R8, R6 ;  /* 0x000000080c087210 */ /* 0x000fe20007b5e006 */
[----:B------:R-:W-:Y:S01]  /*57f0*/  BSSY B1, `(.L_x_40) ;  /* 0x0000011000017945 */ /* 0x000fe20003800000 */
[----:B------:R-:W-:Y:S02]  /*5800*/  SHF.L.U64.HI R15, R14, 0x4, R15 ;  /* 0x000000040e0f7819 */ /* 0x000fe4000001020f */
[----:B------:R-:W-:Y:S02]  /*5810*/  IADD3.X R9, R13, R153, R7, P2, P3 ;  /* 0x000000990d097210 */ /* 0x000fe400017e6407 */
[----:B------:R-:W-:Y:S01]  /*5820*/  ISETP.GT.AND P1, PT, R0, 0x8, P1 ;  /* 0x000000080000780c */ /* 0x000fe20000f24270 */
[----:B------:R-:W-:-:S04]  /*5830*/  IMAD.WIDE.U32 R152, R17, R152, R8 ;  /* 0x0000009811987225 */ /* 0x000fc800078e0008 */
[----:B------:R-:W-:Y:S01]  /*5840*/  IMAD.IADD R159, R159, 0x1, R153 ;  /* 0x000000019f9f7824 */ /* 0x000fe200078e0299 */
[----:B------:R-:W-:-:S04]  /*5850*/  LEA R8, P2, R152, R20, 0x1 ;  /* 0x0000001498087211 */ /* 0x000fc800078408ff */
[----:B------:R-:W-:Y:S01]  /*5860*/  LEA.HI.X R9, R152, R21, R159, 0x1, P2 ;  /* 0x0000001598097211 */ /* 0x000fe200010f0c9f */
[----:B--2---:R-:W-:-:S04]  /*5870*/  IMAD.U32 R6, R18, 0x10000, RZ ;  /* 0x0001000012067824 */ /* 0x004fc800078e00ff */
[----:B------:R-:W-:-:S04]  /*5880*/  FMUL R6, R6, R16 ;  /* 0x0000001006067220 */ /* 0x000fc80000400000 */
[----:B---3--:R-:W-:Y:S01]  /*5890*/  FFMA R12, R156, R2, R6 ;  /* 0x000000029c0c7223 */ /* 0x008fe20000000006 */
[----:B------:R-:W-:-:S04]  /*58a0*/  LEA R6, P2, R14, R4, 0x4 ;  /* 0x000000040e067211 */ /* 0x000fc800078420ff */
[----:B------:R-:W-:Y:S01]  /*58b0*/  F2FP.BF16.F32.PACK_AB R12, RZ, R12 ;  /* 0x0000000cff0c723e */ /* 0x000fe200000010ff */
[----:B------:R-:W-:-:S05]  /*58c0*/  IMAD.X R7, R15, 0x1, R5, P2 ;  /* 0x000000010f077824 */ /* 0x000fca00010e0605 */
[----:B------:R1:W-:Y:S01]  /*58d0*/  @P0 STG.E.U16 desc[UR52][R6.64], R12 ;  /* 0x0000000c06000986 */ /* 0x0003e2000c101534 */
[----:B------:R-:W-:Y:S05]  /*58e0*/  @!P1 BRA `(.L_x_41) ;  /* 0x0000000000049947 */ /* 0x000fea0003800000 */
[----:B------:R2:W5:Y:S02]  /*58f0*/  LDG.E.LTC128B.U16 R18, desc[UR52][R8.64+0x2] ;  /* 0x0000023408127981 */ /* 0x000564000c1e1520 */
.L_x_41:
[----:B------:R-:W-:Y:S05]  /*5900*/  BSYNC B1 ;  /* 0x0000000000017941 */ /* 0x000fea0003800000 */
.L_x_40:
[----:B------:R-:W3:Y:S01]  /*5910*/  LDL.LU R13, [R1+0xc] ;  /* 0x00000c00010d7983 */ /* 0x000ee20000300800 */
[----:B-1---5:R-:W-:Y:S01]  /*5920*/  IMAD.U32 R12, R18, 0x10000, RZ ;  /* 0x00010000120c7824 */ /* 0x022fe200078e00ff */
[----:B------:R-:W-:Y:S01]  /*5930*/  ISETP.GT.AND P0, PT, R3, 0x8, PT ;  /* 0x000000080300780c */ /* 0x000fe20003f04270 */
[----:B------:R-:W-:Y:S02]  /*5940*/  BSSY B1, `(.L_x_42) ;  /* 0x0000009000017945 */ /* 0x000fe40003800000 */
[----:B------:R-:W-:Y:S01]  /*5950*/  FMUL R12, R12, R16 ;  /* 0x000000100c0c7220 */ /* 0x000fe20000400000 */
[----:B------:R-:W-:-:S03]  /*5960*/  ISETP.GT.AND P2, PT, R0, RZ, P0 ;  /* 0x000000ff0000720c */ /* 0x000fc60000744270 */
[----:B---3--:R-:W-:-:S05]  /*5970*/  FFMA R12, R13, R2, R12 ;  /* 0x000000020d0c7223 */ /* 0x008fca000000000c */
[----:B------:R-:W-:-:S05]  /*5980*/  F2FP.BF16.F32.PACK_AB R12, RZ, R12 ;  /* 0x0000000cff0c723e */ /* 0x000fca00000010ff */
[----:B------:R1:W-:Y:S02]  /*5990*/  @P1 STG.E.U16 desc[UR52][R6.64+0x2], R12 ;  /* 0x0000020c06001986 */ /* 0x0003e4000c101534 */
[----:B-1----:R-:W-:Y:S01]  /*59a0*/  PRMT R12, R18, 0x7610, R12 ;  /* 0x00007610120c7816 */ /* 0x002fe2000000000c */
[----:B------:R-:W-:Y:S06]  /*59b0*/  @!P2 BRA `(.L_x_43) ;  /* 0x000000000004a947 */ /* 0x000fec0003800000 */
[----:B------:R1:W5:Y:S02]  /*59c0*/  LDG.E.LTC128B.U16 R12, desc[UR52][R10.64+0x10] ;  /* 0x000010340a0c7981 */ /* 0x000364000c1e1520 */
.L_x_43:
[----:B------:R-:W-:Y:S05]  /*59d0*/  BSYNC B1 ;  /* 0x0000000000017941 */ /* 0x000fea0003800000 */
.L_x_42:
[----:B------:R-:W3:Y:S01]  /*59e0*/  LDL.LU R14, [R1+0x10] ;  /* 0x00001000010e7983 */ /* 0x000ee20000300800 */
[----:B-----5:R-:W-:Y:S01]  /*59f0*/  IMAD.U32 R13, R12, 0x10000, RZ ;  /* 0x000100000c0d7824 */ /* 0x020fe200078e00ff */
[----:B------:R-:W-:Y:S01]  /*5a00*/  ISETP.GT.AND P1, PT, R3, 0x9, PT ;  /* 0x000000090300780c */ /* 0x000fe20003f24270 */
[----:B------:R-:W-:Y:S02]  /*5a10*/  BSSY B1, `(.L_x_44) ;  /* 0x0000008000017945 */ /* 0x000fe40003800000 */
[----:B------:R-:W-:Y:S01]  /*5a20*/  FMUL R13, R13, R16 ;  /* 0x000000100d0d7220 */ /* 0x000fe20000400000 */
[----:B------:R-:W-:-:S03]  /*5a30*/  ISETP.GT.AND P3, PT, R0, RZ, P1 ;  /* 0x000000ff0000720c */ /* 0x000fc60000f64270 */
[----:B---3--:R-:W-:-:S05]  /*5a40*/  FFMA R13, R14, R2, R13 ;  /* 0x000000020e0d7223 */ /* 0x008fca000000000d */
[----:B------:R-:W-:-:S05]  /*5a50*/  F2FP.BF16.F32.PACK_AB R13, RZ, R13 ;  /* 0x0000000dff0d723e */ /* 0x000fca00000010ff */
[----:B------:R3:W-:Y:S01]  /*5a60*/  @P2 STG.E.U16 desc[UR52][R4.64+0x10], R13 ;  /* 0x0000100d04002986 */ /* 0x0007e2000c101534 */
[----:B------:R-:W-:Y:S05]  /*5a70*/  @!P3 BRA `(.L_x_45) ;  /* 0x000000000004b947 */ /* 0x000fea0003800000 */
[----:B------:R4:W5:Y:S02]  /*5a80*/  LDG.E.LTC128B.U16 R12, desc[UR52][R10.64+0x12] ;  /* 0x000012340a0c7981 */ /* 0x000964000c1e1520 */
.L_x_45:
[----:B------:R-:W-:Y:S05]  /*5a90*/  BSYNC B1 ;  /* 0x0000000000017941 */ /* 0x000fea0003800000 */
.L_x_44:
[----:B------:R-:W2:Y:S01]  /*5aa0*/  LDL.LU R14, [R1+0x14] ;  /* 0x00001400010e7983 */ /* 0x000ea20000300800 */
[----:B---3-5:R-:W-:Y:S01]  /*5ab0*/  IMAD.U32 R13, R12, 0x10000, RZ ;  /* 0x000100000c0d7824 */ /* 0x028fe200078e00ff */
[----:B------:R-:W-:Y:S01]  /*5ac0*/  ISETP.GT.AND P0, PT, R0, 0x8, P0 ;  /* 0x000000080000780c */ /* 0x000fe20000704270 */
[----:B------:R-:W-:Y:S02]  /*5ad0*/  BSSY B1, `(.L_x_46) ;  /* 0x0000007000017945 */ /* 0x000fe40003800000 */
[----:B------:R-:W-:-:S04]  /*5ae0*/  FMUL R13, R13, R16 ;  /* 0x000000100d0d7220 */ /* 0x000fc80000400000 */
[----:B--2---:R-:W-:-:S05]  /*5af0*/  FFMA R13, R14, R2, R13 ;  /* 0x000000020e0d7223 */ /* 0x004fca000000000d */
[----:B------:R-:W-:-:S05]  /*5b00*/  F2FP.BF16.F32.PACK_AB R13, RZ, R13 ;  /* 0x0000000dff0d723e */ /* 0x000fca00000010ff */
[----:B------:R2:W-:Y:S01]  /*5b10*/  @P3 STG.E.U16 desc[UR52][R4.64+0x12], R13 ;  /* 0x0000120d04003986 */ /* 0x0005e2000c101534 */
[----:B------:R-:W-:Y:S05]  /*5b20*/  @!P0 BRA `(.L_x_47) ;  /* 0x0000000000048947 */ /* 0x000fea0003800000 */
[----:B------:R3:W5:Y:S02]  /*5b30*/  LDG.E.LTC128B.U16 R12, desc[UR52][R8.64+0x10] ;  /* 0x00001034080c7981 */ /* 0x000764000c1e1520 */
.L_x_47:
[----:B------:R-:W-:Y:S05]  /*5b40*/  BSYNC B1 ;  /* 0x0000000000017941 */ /* 0x000fea0003800000 */
.L_x_46:
[----:B------:R-:W4:Y:S01]  /*5b50*/  LDL.LU R14, [R1+0x18] ;  /* 0x00001800010e7983 */ /* 0x000f220000300800 */
[----:B--2--5:R-:W-:Y:S01]  /*5b60*/  IMAD.U32 R13, R12, 0x10000, RZ ;  /* 0x000100000c0d7824 */ /* 0x024fe200078e00ff */
[----:B------:R-:W-:Y:S01]  /*5b70*/  ISETP.GT.AND P1, PT, R0, 0x8, P1 ;  /* 0x000000080000780c */ /* 0x000fe20000f24270 */
[----:B------:R-:W-:Y:S02]  /*5b80*/  BSSY B1, `(.L_x_48) ;  /* 0x0000007000017945 */ /* 0x000fe40003800000 */
[----:B------:R-:W-:-:S04]  /*5b90*/  FMUL R13, R13, R16 ;  /* 0x000000100d0d7220 */ /* 0x000fc80000400000 */
[----:B----4-:R-:W-:-:S05]  /*5ba0*/  FFMA R13, R14, R2, R13 ;  /* 0x000000020e0d7223 */ /* 0x010fca000000000d */
[----:B------:R-:W-:-:S05]  /*5bb0*/  F2FP.BF16.F32.PACK_AB R13, RZ, R13 ;  /* 0x0000000dff0d723e */ /* 0x000fca00000010ff */
[----:B------:R2:W-:Y:S01]  /*5bc0*/  @P0 STG.E.U16 desc[UR52][R6.64+0x10], R13 ;  /* 0x0000100d06000986 */ /* 0x0005e2000c101534 */
[----:B------:R-:W-:Y:S05]  /*5bd0*/  @!P1 BRA `(.L_x_49) ;  /* 0x0000000000049947 */ /* 0x000fea0003800000 */
[----:B------:R4:W5:Y:S02]  /*5be0*/  LDG.E.LTC128B.U16 R12, desc[UR52][R8.64+0x12] ;  /* 0x00001234080c7981 */ /* 0x000964000c1e1520 */
.L_x_49:
[----:B------:R-:W-:Y:S05]  /*5bf0*/  BSYNC B1 ;  /* 0x0000000000017941 */ /* 0x000fea0003800000 */
.L_x_48:
[----:B------:R-:W3:Y:S01]  /*5c00*/  LDL.LU R14, [R1+0x1c] ;  /* 0x00001c00010e7983 */ /* 0x000ee20000300800 */
[----:B--2--5:R-:W-:Y:S01]  /*5c10*/  IMAD.U32 R13, R12, 0x10000, RZ ;  /* 0x000100000c0d7824 */ /* 0x024fe200078e00ff */
        /* <DEDUP_REMOVED lines=9> */
.L_x_51:
[----:B------:R-:W-:Y:S05]  /*5cb0*/  BSYNC B1 ;  /* 0x0000000000017941 */ /* 0x000fea0003800000 */
.L_x_50:
[----:B------:R-:W4:Y:S01]  /*5cc0*/  LDL.LU R14, [R1+0x20] ;  /* 0x00002000010e7983 */ /* 0x000f220000300800 */
[----:B--2--5:R-:W-:Y:S01]  /*5cd0*/  IMAD.U32 R13, R12, 0x10000, RZ ;  /* 0x000100000c0d7824 */ /* 0x024fe200078e00ff */
[----:B------:R-:W-:Y:S01]  /*5ce0*/  ISETP.GT.AND P1, PT, R3, 0x11, PT ;  /* 0x000000110300780c */ /* 0x000fe20003f24270 */
[----:B------:R-:W-:Y:S02]  /*5cf0*/  BSSY B1, `(.L_x_52) ;  /* 0x0000008000017945 */ /* 0x000fe40003800000 */
[----:B------:R-:W-:Y:S01]  /*5d00*/  FMUL R13, R13, R16 ;  /* 0x000000100d0d7220 */ /* 0x000fe20000400000 */
[----:B------:R-:W-:-:S03]  /*5d10*/  ISETP.GT.AND P3, PT, R0, RZ, P1 ;  /* 0x000000ff0000720c */ /* 0x000fc60000f64270 */
[----:B----4-:R-:W-:-:S05]  /*5d20*/  FFMA R13, R14, R2, R13 ;  /* 0x000000020e0d7223 */ /* 0x010fca000000000d */
[----:B------:R-:W-:-:S05]  /*5d30*/  F2FP.BF16.F32.PACK_AB R13, RZ, R13 ;  /* 0x0000000dff0d723e */ /* 0x000fca00000010ff */
[----:B------:R2:W-:Y:S01]  /*5d40*/  @P2 STG.E.U16 desc[UR52][R4.64+0x20], R13 ;  /* 0x0000200d04002986 */ /* 0x0005e2000c101534 */
[----:B------:R-:W-:Y:S05]  /*5d50*/  @!P3 BRA `(.L_x_53) ;  /* 0x000000000004b947 */ /* 0x000fea0003800000 */
[----:B------:R4:W5:Y:S02]  /*5d60*/  LDG.E.LTC128B.U16 R12, desc[UR52][R10.64+0x22] ;  /* 0x000022340a0c7981 */ /* 0x000964000c1e1520 */
.L_x_53:
[----:B------:R-:W-:Y:S05]  /*5d70*/  BSYNC B1 ;  /* 0x0000000000017941 */ /* 0x000fea0003800000 */
.L_x_52:
[----:B------:R-:W3:Y:S01]  /*5d80*/  LDL.LU R14, [R1+0x24] ;  /* 0x00002400010e7983 */ /* 0x000ee20000300800 */
[----:B--2--5:R-:W-:Y:S01]  /*5d90*/  IMAD.U32 R13, R12, 0x10000, RZ ;  /* 0x000100000c0d7824 */ /* 0x024fe200078e00ff */
[----:B------:R-:W-:Y:S01]  /*5da0*/  ISETP.GT.AND P0, PT, R0, 0x8, P0 ;  /* 0x000000080000780c */ /* 0x000fe20000704270 */
[----:B------:R-:W-:Y:S02]  /*5db0*/  BSSY B1, `(.L_x_54) ;  /* 0x0000007000017945 */ /* 0x000fe40003800000 */
[----:B------:R-:W-:-:S04]  /*5dc0*/  FMUL R13, R13, R16 ;  /* 0x000000100d0d7220 */ /* 0x000fc80000400000 */
[----:B---3--:R-:W-:-:S05]  /*5dd0*/  FFMA R13, R14, R2, R13 ;  /* 0x000000020e0d7223 */ /* 0x008fca000000000d */
[----:B------:R-:W-:-:S05]  /*5de0*/  F2FP.BF16.F32.PACK_AB R13, RZ, R13 ;  /* 0x0000000dff0d723e */ /* 0x000fca00000010ff */
[----:B------:R2:W-:Y:S01]  /*5df0*/  @P3 STG.E.U16 desc[UR52][R4.64+0x22], R13 ;  /* 0x0000220d04003986 */ /* 0x0005e2000c101534 */
[----:B------:R-:W-:Y:S05]  /*5e00*/  @!P0 BRA `(.L_x_55) ;  /* 0x0000000000048947 */ /* 0x000fea0003800000 */
[----:B------:R3:W5:Y:S02]  /*5e10*/  LDG.E.LTC128B.U16 R12, desc[UR52][R8.64+0x20] ;  /* 0x00002034080c7981 */ /* 0x000764000c1e1520 */
.L_x_55:
[----:B------:R-:W-:Y:S05]  /*5e20*/  BSYNC B1 ;  /* 0x0000000000017941 */ /* 0x000fea0003800000 */
.L_x_54:
        /* <DEDUP_REMOVED lines=10> */
.L_x_57:
[----:B------:R-:W-:Y:S05]  /*5ed0*/  BSYNC B1 ;  /* 0x0000000000017941 */ /* 0x000fea0003800000 */
.L_x_56:
        /* <DEDUP_REMOVED lines=11> */
.L_x_59:
[----:B------:R-:W-:Y:S05]  /*5f90*/  BSYNC B1 ;  /* 0x0000000000017941 */ /* 0x000fea0003800000 */
.L_x_58:
        /* <DEDUP_REMOVED lines=11> */
.L_x_61:
[----:B------:R-:W-:Y:S05]  /*6050*/  BSYNC B1 ;  /* 0x0000000000017941 */ /* 0x000fea0003800000 */
.L_x_60:
        /* <DEDUP_REMOVED lines=10> */
.L_x_63:
[----:B------:R-:W-:Y:S05]  /*6100*/  BSYNC B1 ;  /* 0x0000000000017941 */ /* 0x000fea0003800000 */
.L_x_62:
        /* <DEDUP_REMOVED lines=10> */
.L_x_65:
[----:B------:R-:W-:Y:S05]  /*61b0*/  BSYNC B1 ;  /* 0x0000000000017941 */ /* 0x000fea0003800000 */
.L_x_64:
        /* <DEDUP_REMOVED lines=11> */
.L_x_67:
[----:B------:R-:W-:Y:S05]  /*6270*/  BSYNC B1 ;  /* 0x0000000000017941 */ /* 0x000fea0003800000 */
.L_x_66:
        /* <DEDUP_REMOVED lines=11> */
.L_x_69:
[----:B------:R-:W-:Y:S05]  /*6330*/  BSYNC B1 ;  /* 0x0000000000017941 */ /* 0x000fea0003800000 */
.L_x_68:
        /* <DEDUP_REMOVED lines=10> */
.L_x_71:
[----:B------:R-:W-:Y:S05]  /*63e0*/  BSYNC B1 ;  /* 0x0000000000017941 */ /* 0x000fea0003800000 */
.L_x_70:
        /* <DEDUP_REMOVED lines=10> */
.L_x_73:
[----:B------:R-:W-:Y:S05]  /*6490*/  BSYNC B1 ;  /* 0x0000000000017941 */ /* 0x000fea0003800000 */
.L_x_72:
        /* <DEDUP_REMOVED lines=11> */
.L_x_75:
[----:B------:R-:W-:Y:S05]  /*6550*/  BSYNC B1 ;  /* 0x0000000000017941 */ /* 0x000fea0003800000 */
.L_x_74:
        /* <DEDUP_REMOVED lines=11> */
.L_x_77:
[----:B------:R-:W-:Y:S05]  /*6610*/  BSYNC B1 ;  /* 0x0000000000017941 */ /* 0x000fea0003800000 */
.L_x_76:
        /* <DEDUP_REMOVED lines=10> */
.L_x_79:
[----:B------:R-:W-:Y:S05]  /*66c0*/  BSYNC B1 ;  /* 0x0000000000017941 */ /* 0x000fea0003800000 */
.L_x_78:
        /* <DEDUP_REMOVED lines=10> */
.L_x_81:
[----:B------:R-:W-:Y:S05]  /*6770*/  BSYNC B1 ;  /* 0x0000000000017941 */ /* 0x000fea0003800000 */
.L_x_80:
        /* <DEDUP_REMOVED lines=11> */
.L_x_83:
[----:B------:R-:W-:Y:S05]  /*6830*/  BSYNC B1 ;  /* 0x0000000000017941 */ /* 0x000fea0003800000 */
.L_x_82:
        /* <DEDUP_REMOVED lines=11> */
.L_x_85:
[----:B------:R-:W-:Y:S05]  /*68f0*/  BSYNC B1 ;  /* 0x0000000000017941 */ /* 0x000fea0003800000 */
.L_x_84:
        /* <DEDUP_REMOVED lines=10> */
.L_x_87:
[----:B------:R-:W-:Y:S05]  /*69a0*/  BSYNC B1 ;  /* 0x0000000000017941 */ /* 0x000fea0003800000 */
.L_x_86:
        /* <DEDUP_REMOVED lines=10> */
.L_x_89:
[----:B------:R-:W-:Y:S05]  /*6a50*/  BSYNC B1 ;  /* 0x0000000000017941 */ /* 0x000fea0003800000 */
.L_x_88:
        /* <DEDUP_REMOVED lines=11> */
.L_x_91:
[----:B------:R-:W-:Y:S05]  /*6b10*/  BSYNC B1 ;  /* 0x0000000000017941 */ /* 0x000fea0003800000 */
.L_x_90:
        /* <DEDUP_REMOVED lines=11> */
.L_x_93:
[----:B------:R-:W-:Y:S05]  /*6bd0*/  BSYNC B1 ;  /* 0x0000000000017941 */ /* 0x000fea0003800000 */
.L_x_92:
        /* <DEDUP_REMOVED lines=10> */
.L_x_95:
[----:B------:R-:W-:Y:S05]  /*6c80*/  BSYNC B1 ;  /* 0x0000000000017941 */ /* 0x000fea0003800000 */
.L_x_94:
        /* <DEDUP_REMOVED lines=10> */
.L_x_97:
[----:B------:R-:W-:Y:S05]  /*6d30*/  BSYNC B1 ;  /* 0x0000000000017941 */ /* 0x000fea0003800000 */
.L_x_96:
        /* <DEDUP_REMOVED lines=11> */
.L_x_99:
[----:B------:R-:W-:Y:S05]  /*6df0*/  BSYNC B1 ;  /* 0x0000000000017941 */ /* 0x000fea0003800000 */
.L_x_98:
        /* <DEDUP_REMOVED lines=11> */
.L_x_101:
[----:B------:R-:W-:Y:S05]  /*6eb0*/  BSYNC B1 ;  /* 0x0000000000017941 */ /* 0x000fea0003800000 */
.L_x_100:
        /* <DEDUP_REMOVED lines=10> */
.L_x_103:
[----:B------:R-:W-:Y:S05]  /*6f60*/  BSYNC B1 ;  /* 0x0000000000017941 */ /* 0x000fea0003800000 */
.L_x_102:
        /* <DEDUP_REMOVED lines=10> */
.L_x_105:
[----:B------:R-:W-:Y:S05]  /*7010*/  BSYNC B1 ;  /* 0x0000000000017941 */ /* 0x000fea0003800000 */
.L_x_104:
        /* <DEDUP_REMOVED lines=11> */
.L_x_107:
[----:B------:R-:W-:Y:S05]  /*70d0*/  BSYNC B1 ;  /* 0x0000000000017941 */ /* 0x000fea0003800000 */
.L_x_106:
        /* <DEDUP_REMOVED lines=11> */
.L_x_109:
[----:B------:R-:W-:Y:S05]  /*7190*/  BSYNC B1 ;  /* 0x0000000000017941 */ /* 0x000fea0003800000 */
.L_x_108:
        /* <DEDUP_REMOVED lines=10> */
.L_x_111:
[----:B------:R-:W-:Y:S05]  /*7240*/  BSYNC B1 ;  /* 0x0000000000017941 */ /* 0x000fea0003800000 */
.L_x_110:
        /* <DEDUP_REMOVED lines=10> */
.L_x_113:
[----:B------:R-:W-:Y:S05]  /*72f0*/  BSYNC B1 ;  /* 0x0000000000017941 */ /* 0x000fea0003800000 */
.L_x_112:
        /* <DEDUP_REMOVED lines=11> */
.L_x_115:
[----:B------:R-:W-:Y:S05]  /*73b0*/  BSYNC B1 ;  /* 0x0000000000017941 */ /* 0x000fea0003800000 */
.L_x_114:
        /* <DEDUP_REMOVED lines=11> */
.L_x_117:
[----:B------:R-:W-:Y:S05]  /*7470*/  BSYNC B1 ;  /* 0x0000000000017941 */ /* 0x000fea0003800000 */
.L_x_116:
        /* <DEDUP_REMOVED lines=10> */
.L_x_119:
[----:B------:R-:W-:Y:S05]  /*7520*/  BSYNC B1 ;  /* 0x0000000000017941 */ /* 0x000fea0003800000 */
.L_x_118:
        /* <DEDUP_REMOVED lines=10> */
.L_x_121:
[----:B------:R-:W-:Y:S05]  /*75d0*/  BSYNC B1 ;  /* 0x0000000000017941 */ /* 0x000fea0003800000 */
.L_x_120:
        /* <DEDUP_REMOVED lines=11> */
.L_x_123:
[----:B------:R-:W-:Y:S05]  /*7690*/  BSYNC B1 ;  /* 0x0000000000017941 */ /* 0x000fea0003800000 */
.L_x_122:
        /* <DEDUP_REMOVED lines=11> */
.L_x_125:
[----:B------:R-:W-:Y:S05]  /*7750*/  BSYNC B1 ;  /* 0x0000000000017941 */ /* 0x000fea0003800000 */
.L_x_124:
        /* <DEDUP_REMOVED lines=10> */
.L_x_127:
[----:B------:R-:W-:Y:S05]  /*7800*/  BSYNC B1 ;  /* 0x0000000000017941 */ /* 0x000fea0003800000 */
.L_x_126:
        /* <DEDUP_REMOVED lines=10> */
.L_x_129:
[----:B------:R-:W-:Y:S05]  /*78b0*/  BSYNC B1 ;  /* 0x0000000000017941 */ /* 0x000fea0003800000 */
.L_x_128:
        /* <DEDUP_REMOVED lines=11> */
.L_x_131:
[----:B------:R-:W-:Y:S05]  /*7970*/  BSYNC B1 ;  /* 0x0000000000017941 */ /* 0x000fea0003800000 */
.L_x_130:
        /* <DEDUP_REMOVED lines=11> */
.L_x_133:
[----:B------:R-:W-:Y:S05]  /*7a30*/  BSYNC B1 ;  /* 0x0000000000017941 */ /* 0x000fea0003800000 */
.L_x_132:
        /* <DEDUP_REMOVED lines=10> */
.L_x_135:
[----:B------:R-:W-:Y:S05]  /*7ae0*/  BSYNC B1 ;  /* 0x0000000000017941 */ /* 0x000fea0003800000 */
.L_x_134:
        /* <DEDUP_REMOVED lines=10> */
.L_x_137:
[----:B------:R-:W-:Y:S05]  /*7b90*/  BSYNC B1 ;  /* 0x0000000000017941 */ /* 0x000fea0003800000 */
.L_x_136:
        /* <DEDUP_REMOVED lines=11> */
.L_x_139:
[----:B------:R-:W-:Y:S05]  /*7c50*/  BSYNC B1 ;  /* 0x0000000000017941 */ /* 0x000fea0003800000 */
.L_x_138:
        /* <DEDUP_REMOVED lines=11> */
.L_x_141:
[----:B------:R-:W-:Y:S05]  /*7d10*/  BSYNC B1 ;  /* 0x0000000000017941 */ /* 0x000fea0003800000 */
.L_x_140:
        /* <DEDUP_REMOVED lines=10> */
.L_x_143:
[----:B------:R-:W-:Y:S05]  /*7dc0*/  BSYNC B1 ;  /* 0x0000000000017941 */ /* 0x000fea0003800000 */
.L_x_142:
        /* <DEDUP_REMOVED lines=10> */
.L_x_145:
[----:B------:R-:W-:Y:S05]  /*7e70*/  BSYNC B1 ;  /* 0x0000000000017941 */ /* 0x000fea0003800000 */
.L_x_144:
        /* <DEDUP_REMOVED lines=11> */
.L_x_147:
[----:B------:R-:W-:Y:S05]  /*7f30*/  BSYNC B1 ;  /* 0x0000000000017941 */ /* 0x000fea0003800000 */
.L_x_146:
        /* <DEDUP_REMOVED lines=11> */
.L_x_149:
[----:B------:R-:W-:Y:S05]  /*7ff0*/  BSYNC B1 ;  /* 0x0000000000017941 */ /* 0x000fea0003800000 */
.L_x_148:
        /* <DEDUP_REMOVED lines=10> */
.L_x_151:
[----:B------:R-:W-:Y:S05]  /*80a0*/  BSYNC B1 ;  /* 0x0000000000017941 */ /* 0x000fea0003800000 */
.L_x_150:
        /* <DEDUP_REMOVED lines=10> */
.L_x_153:
[----:B------:R-:W-:Y:S05]  /*8150*/  BSYNC B1 ;  /* 0x0000000000017941 */ /* 0x000fea0003800000 */
.L_x_152:
        /* <DEDUP_REMOVED lines=11> */
.L_x_155:
[----:B------:R-:W-:Y:S05]  /*8210*/  BSYNC B1 ;  /* 0x0000000000017941 */ /* 0x000fea0003800000 */
.L_x_154:
        /* <DEDUP_REMOVED lines=11> */
.L_x_157:
[----:B------:R-:W-:Y:S05]  /*82d0*/  BSYNC B1 ;  /* 0x0000000000017941 */ /* 0x000fea0003800000 */
.L_x_156:
        /* <DEDUP_REMOVED lines=10> */
.L_x_159:
[----:B------:R-:W-:Y:S05]  /*8380*/  BSYNC B1 ;  /* 0x0000000000017941 */ /* 0x000fea0003800000 */
.L_x_158:
        /* <DEDUP_REMOVED lines=10> */
.L_x_161:
[----:B------:R-:W-:Y:S05]  /*8430*/  BSYNC B1 ;  /* 0x0000000000017941 */ /* 0x000fea0003800000 */
.L_x_160:
        /* <DEDUP_REMOVED lines=11> */
.L_x_163:
[----:B------:R-:W-:Y:S05]  /*84f0*/  BSYNC B1 ;  /* 0x0000000000017941 */ /* 0x000fea0003800000 */
.L_x_162:
        /* <DEDUP_REMOVED lines=11> */
.L_x_165:
[----:B------:R-:W-:Y:S05]  /*85b0*/  BSYNC B1 ;  /* 0x0000000000017941 */ /* 0x000fea0003800000 */
.L_x_164:
        /* <DEDUP_REMOVED lines=10> */
.L_x_167:
[----:B------:R-:W-:Y:S05]  /*8660*/  BSYNC B1 ;  /* 0x0000000000017941 */ /* 0x000fea0003800000 */
.L_x_166:
        /* <DEDUP_REMOVED lines=10> */
.L_x_169:
[----:B------:R-:W-:Y:S05]  /*8710*/  BSYNC B1 ;  /* 0x0000000000017941 */ /* 0x000fea0003800000 */
.L_x_168:
        /* <DEDUP_REMOVED lines=11> */
.L_x_171:
[----:B------:R-:W-:Y:S05]  /*87d0*/  BSYNC B1 ;  /* 0x0000000000017941 */ /* 0x000fea0003800000 */
.L_x_170:
        /* <DEDUP_REMOVED lines=11> */
.L_x_173:
[----:B------:R-:W-:Y:S05]  /*8890*/  BSYNC B1 ;  /* 0x0000000000017941 */ /* 0x000fea0003800000 */
.L_x_172:
        /* <DEDUP_REMOVED lines=10> */
.L_x_175:
[----:B------:R-:W-:Y:S05]  /*8940*/  BSYNC B1 ;  /* 0x0000000000017941 */ /* 0x000fea0003800000 */
.L_x_174:
        /* <DEDUP_REMOVED lines=10> */
.L_x_177:
[----:B------:R-:W-:Y:S05]  /*89f0*/  BSYNC B1 ;  /* 0x0000000000017941 */ /* 0x000fea0003800000 */
.L_x_176:
        /* <DEDUP_REMOVED lines=11> */
.L_x_179:
[----:B------:R-:W-:Y:S05]  /*8ab0*/  BSYNC B1 ;  /* 0x0000000000017941 */ /* 0x000fea0003800000 */
.L_x_178:
        /* <DEDUP_REMOVED lines=11> */
.L_x_181:
[----:B------:R-:W-:Y:S05]  /*8b70*/  BSYNC B1 ;  /* 0x0000000000017941 */ /* 0x000fea0003800000 */
.L_x_180:
        /* <DEDUP_REMOVED lines=10> */
.L_x_183:
[----:B------:R-:W-:Y:S05]  /*8c20*/  BSYNC B1 ;  /* 0x0000000000017941 */ /* 0x000fea0003800000 */
.L_x_182:
        /* <DEDUP_REMOVED lines=10> */
.L_x_185:
[----:B------:R-:W-:Y:S05]  /*8cd0*/  BSYNC B1 ;  /* 0x0000000000017941 */ /* 0x000fea0003800000 */
.L_x_184:
        /* <DEDUP_REMOVED lines=11> */
.L_x_187:
[----:B------:R-:W-:Y:S05]  /*8d90*/  BSYNC B1 ;  /* 0x0000000000017941 */ /* 0x000fea0003800000 */
.L_x_186:
        /* <DEDUP_REMOVED lines=11> */
.L_x_189:
[----:B------:R-:W-:Y:S05]  /*8e50*/  BSYNC B1 ;  /* 0x0000000000017941 */ /* 0x000fea0003800000 */
.L_x_188:
        /* <DEDUP_REMOVED lines=10> */
.L_x_191:
[----:B------:R-:W-:Y:S05]  /*8f00*/  BSYNC B1 ;  /* 0x0000000000017941 */ /* 0x000fea0003800000 */
.L_x_190:
        /* <DEDUP_REMOVED lines=10> */
.L_x_193:
[----:B------:R-:W-:Y:S05]  /*8fb0*/  BSYNC B1 ;  /* 0x0000000000017941 */ /* 0x000fea0003800000 */
.L_x_192:
        /* <DEDUP_REMOVED lines=11> */
.L_x_195:
[----:B------:R-:W-:Y:S05]  /*9070*/  BSYNC B1 ;  /* 0x0000000000017941 */ /* 0x000fea0003800000 */
.L_x_194:
        /* <DEDUP_REMOVED lines=11> */
.L_x_197:
[----:B------:R-:W-:Y:S05]  /*9130*/  BSYNC B1 ;  /* 0x0000000000017941 */ /* 0x000fea0003800000 */
.L_x_196:
        /* <DEDUP_REMOVED lines=10> */
.L_x_199:
[----:B------:R-:W-:Y:S05]  /*91e0*/  BSYNC B1 ;  /* 0x0000000000017941 */ /* 0x000fea0003800000 */
.L_x_198:
        /* <DEDUP_REMOVED lines=10> */
.L_x_201:
[----:B------:R-:W-:Y:S05]  /*9290*/  BSYNC B1 ;  /* 0x0000000000017941 */ /* 0x000fea0003800000 */
.L_x_200:
        /* <DEDUP_REMOVED lines=11> */
.L_x_203:
[----:B------:R-:W-:Y:S05]  /*9350*/  BSYNC B1 ;  /* 0x0000000000017941 */ /* 0x000fea0003800000 */
.L_x_202:
        /* <DEDUP_REMOVED lines=11> */
.L_x_205:
[----:B------:R-:W-:Y:S05]  /*9410*/  BSYNC B1 ;  /* 0x0000000000017941 */ /* 0x000fea0003800000 */
.L_x_204:
        /* <DEDUP_REMOVED lines=10> */
.L_x_207:
[----:B------:R-:W-:Y:S05]  /*94c0*/  BSYNC B1 ;  /* 0x0000000000017941 */ /* 0x000fea0003800000 */
.L_x_206:
        /* <DEDUP_REMOVED lines=10> */
.L_x_209:
[----:B------:R-:W-:Y:S05]  /*9570*/  BSYNC B1 ;  /* 0x0000000000017941 */ /* 0x000fea0003800000 */
.L_x_208:
        /* <DEDUP_REMOVED lines=11> */
.L_x_211:
[----:B------:R-:W-:Y:S05]  /*9630*/  BSYNC B1 ;  /* 0x0000000000017941 */ /* 0x000fea0003800000 */
.L_x_210:
        /* <DEDUP_REMOVED lines=11> */
.L_x_213:
[----:B------:R-:W-:Y:S05]  /*96f0*/  BSYNC B1 ;  /* 0x0000000000017941 */ /* 0x000fea0003800000 */
.L_x_212:
        /* <DEDUP_REMOVED lines=10> */
.L_x_215:
[----:B------:R-:W-:Y:S05]  /*97a0*/  BSYNC B1 ;  /* 0x0000000000017941 */ /* 0x000fea0003800000 */
.L_x_214:
        /* <DEDUP_REMOVED lines=10> */
.L_x_217:
[----:B------:R-:W-:Y:S05]  /*9850*/  BSYNC B1 ;  /* 0x0000000000017941 */ /* 0x000fea0003800000 */
.L_x_216:
        /* <DEDUP_REMOVED lines=11> */
.L_x_219:
[----:B------:R-:W-:Y:S05]  /*9910*/  BSYNC B1 ;  /* 0x0000000000017941 */ /* 0x000fea0003800000 */
.L_x_218:
        /* <DEDUP_REMOVED lines=11> */
.L_x_221:
[----:B------:R-:W-:Y:S05]  /*99d0*/  BSYNC B1 ;  /* 0x0000000000017941 */ /* 0x000fea0003800000 */
.L_x_220:
        /* <DEDUP_REMOVED lines=10> */
.L_x_223:
[----:B------:R-:W-:Y:S05]  /*9a80*/  BSYNC B1 ;  /* 0x0000000000017941 */ /* 0x000fea0003800000 */
.L_x_222:
        /* <DEDUP_REMOVED lines=10> */
.L_x_225:
[----:B------:R-:W-:Y:S05]  /*9b30*/  BSYNC B1 ;  /* 0x0000000000017941 */ /* 0x000fea0003800000 */
.L_x_224:
        /* <DEDUP_REMOVED lines=11> */
.L_x_227:
[----:B------:R-:W-:Y:S05]  /*9bf0*/  BSYNC B1 ;  /* 0x0000000000017941 */ /* 0x000fea0003800000 */
.L_x_226:
        /* <DEDUP_REMOVED lines=11> */
.L_x_229:
[----:B------:R-:W-:Y:S05]  /*9cb0*/  BSYNC B1 ;  /* 0x0000000000017941 */ /* 0x000fea0003800000 */
.L_x_228:
        /* <DEDUP_REMOVED lines=10> */
.L_x_231:
[----:B------:R-:W-:Y:S05]  /*9d60*/  BSYNC B1 ;  /* 0x0000000000017941 */ /* 0x000fea0003800000 */
.L_x_230:
        /* <DEDUP_REMOVED lines=10> */
.L_x_233:
[----:B------:R-:W-:Y:S05]  /*9e10*/  BSYNC B1 ;  /* 0x0000000000017941 */ /* 0x000fea0003800000 */
.L_x_232:
        /* <DEDUP_REMOVED lines=11> */
.L_x_235:
[----:B------:R-:W-:Y:S05]  /*9ed0*/  BSYNC B1 ;  /* 0x0000000000017941 */ /* 0x000fea0003800000 */
.L_x_234:
        /* <DEDUP_REMOVED lines=11> */
.L_x_237:
[----:B------:R-:W-:Y:S05]  /*9f90*/  BSYNC B1 ;  /* 0x0000000000017941 */ /* 0x000fea0003800000 */
.L_x_236:
        /* <DEDUP_REMOVED lines=10> */
.L_x_239:
[----:B------:R-:W-:Y:S05]  /*a040*/  BSYNC B1 ;  /* 0x0000000000017941 */ /* 0x000fea0003800000 */
.L_x_238:
        /* <DEDUP_REMOVED lines=10> */
.L_x_241:
[----:B------:R-:W-:Y:S05]  /*a0f0*/  BSYNC B1 ;  /* 0x0000000000017941 */ /* 0x000fea0003800000 */
.L_x_240:
        /* <DEDUP_REMOVED lines=11> */
.L_x_243:
[----:B------:R-:W-:Y:S05]  /*a1b0*/  BSYNC B1 ;  /* 0x0000000000017941 */ /* 0x000fea0003800000 */
.L_x_242:
        /* <DEDUP_REMOVED lines=11> */
.L_x_245:
[----:B------:R-:W-:Y:S05]  /*a270*/  BSYNC B1 ;  /* 0x0000000000017941 */ /* 0x000fea0003800000 */
.L_x_244:
        /* <DEDUP_REMOVED lines=10> */
.L_x_247:
[----:B------:R-:W-:Y:S05]  /*a320*/  BSYNC B1 ;  /* 0x0000000000017941 */ /* 0x000fea0003800000 */
.L_x_246:
        /* <DEDUP_REMOVED lines=10> */
.L_x_249:
[----:B------:R-:W-:Y:S05]  /*a3d0*/  BSYNC B1 ;  /* 0x0000000000017941 */ /* 0x000fea0003800000 */
.L_x_248:
        /* <DEDUP_REMOVED lines=11> */
.L_x_251:
[----:B------:R-:W-:Y:S05]  /*a490*/  BSYNC B1 ;  /* 0x0000000000017941 */ /* 0x000fea0003800000 */
.L_x_250:
        /* <DEDUP_REMOVED lines=11> */
.L_x_253:
[----:B------:R-:W-:Y:S05]  /*a550*/  BSYNC B1 ;  /* 0x0000000000017941 */ /* 0x000fea0003800000 */
.L_x_252:
        /* <DEDUP_REMOVED lines=10> */
.L_x_255:
[----:B------:R-:W-:Y:S05]  /*a600*/  BSYNC B1 ;  /* 0x0000000000017941 */ /* 0x000fea0003800000 */
.L_x_254:
        /* <DEDUP_REMOVED lines=10> */
.L_x_257:
[----:B------:R-:W-:Y:S05]  /*a6b0*/  BSYNC B1 ;  /* 0x0000000000017941 */ /* 0x000fea0003800000 */
.L_x_256:
        /* <DEDUP_REMOVED lines=11> */
.L_x_259:
[----:B------:R-:W-:Y:S05]  /*a770*/  BSYNC B1 ;  /* 0x0000000000017941 */ /* 0x000fea0003800000 */
.L_x_258:
        /* <DEDUP_REMOVED lines=11> */
.L_x_261:
[----:B------:R-:W-:Y:S05]  /*a830*/  BSYNC B1 ;  /* 0x0000000000017941 */ /* 0x000fea0003800000 */
.L_x_260:
        /* <DEDUP_REMOVED lines=10> */
.L_x_263:
[----:B------:R-:W-:Y:S05]  /*a8e0*/  BSYNC B1 ;  /* 0x0000000000017941 */ /* 0x000fea0003800000 */
.L_x_262:
        /* <DEDUP_REMOVED lines=10> */
.L_x_265:
[----:B------:R-:W-:Y:S05]  /*a990*/  BSYNC B1 ;  /* 0x0000000000017941 */ /* 0x000fea0003800000 */
.L_x_264:
        /* <DEDUP_REMOVED lines=11> */
.L_x_267:
[----:B------:R-:W-:Y:S05]  /*aa50*/  BSYNC B1 ;  /* 0x0000000000017941 */ /* 0x000fea0003800000 */
.L_x_266:
        /* <DEDUP_REMOVED lines=11> */
.L_x_269:
[----:B------:R-:W-:Y:S05]  /*ab10*/  BSYNC B1 ;  /* 0x0000000000017941 */ /* 0x000fea0003800000 */
.L_x_268:
        /* <DEDUP_REMOVED lines=10> */
.L_x_271:
[----:B------:R-:W-:Y:S05]  /*abc0*/  BSYNC B1 ;  /* 0x0000000000017941 */ /* 0x000fea0003800000 */
.L_x_270:
        /* <DEDUP_REMOVED lines=10> */
.L_x_273:
[----:B------:R-:W-:Y:S05]  /*ac70*/  BSYNC B1 ;  /* 0x0000000000017941 */ /* 0x000fea0003800000 */
.L_x_272:
        /* <DEDUP_REMOVED lines=11> */
.L_x_275:
[----:B------:R-:W-:Y:S05]  /*ad30*/  BSYNC B1 ;  /* 0x0000000000017941 */ /* 0x000fea0003800000 */
.L_x_274:
        /* <DEDUP_REMOVED lines=11> */
.L_x_277:
[----:B------:R-:W-:Y:S05]  /*adf0*/  BSYNC B1 ;  /* 0x0000000000017941 */ /* 0x000fea0003800000 */
.L_x_276:
        /* <DEDUP_REMOVED lines=10> */
.L_x_279:
[----:B------:R-:W-:Y:S05]  /*aea0*/  BSYNC B1 ;  /* 0x0000000000017941 */ /* 0x000fea0003800000 */
.L_x_278:
        /* <DEDUP_REMOVED lines=10> */
.L_x_281:
[----:B------:R-:W-:Y:S05]  /*af50*/  BSYNC B1 ;  /* 0x0000000000017941 */ /* 0x000fea0003800000 */
.L_x_280:
        /* <DEDUP_REMOVED lines=11> */
.L_x_283:
[----:B------:R-:W-:Y:S05]  /*b010*/  BSYNC B1 ;  /* 0x0000000000017941 */ /* 0x000fea0003800000 */
.L_x_282:
        /* <DEDUP_REMOVED lines=11> */
.L_x_285:
[----:B------:R-:W-:Y:S05]  /*b0d0*/  BSYNC B1 ;  /* 0x0000000000017941 */ /* 0x000fea0003800000 */
.L_x_284:
        /* <DEDUP_REMOVED lines=10> */
.L_x_287:
[----:B------:R-:W-:Y:S05]  /*b180*/  BSYNC B1 ;  /* 0x0000000000017941 */ /* 0x000fea0003800000 */
.L_x_286:
        /* <DEDUP_REMOVED lines=10> */
.L_x_289:
[----:B------:R-:W-:Y:S05]  /*b230*/  BSYNC B1 ;  /* 0x0000000000017941 */ /* 0x000fea0003800000 */
.L_x_288:
        /* <DEDUP_REMOVED lines=11> */
.L_x_291:
[----:B------:R-:W-:Y:S05]  /*b2f0*/  BSYNC B1 ;  /* 0x0000000000017941 */ /* 0x000fea0003800000 */
.L_x_290:
[----:B--2--5:R-:W-:Y:S01]  /*b300*/  IMAD.U32 R13, R12, 0x10000, RZ ;  /* 0x000100000c0d7824 */ /* 0x024fe200078e00ff */
[----:B------:R-:W-:Y:S01]  /*b310*/  ISETP.GT.AND P1, PT, R3, 0x101, PT ;  /* 0x000001010300780c */ /* 0x000fe20003f24270 */
[----:B------:R-:W-:Y:S02]  /*b320*/  BSSY B1, `(.L_x_292) ;  /* 0x0000008000017945 */ /* 0x000fe40003800000 */
[----:B------:R-:W-:Y:S01]  /*b330*/  FMUL R13, R13, R16 ;  /* 0x000000100d0d7220 */ /* 0x000fe20000400000 */
[----:B------:R-:W-:-:S03]  /*b340*/  ISETP.GT.AND P3, PT, R0, RZ, P1 ;  /* 0x000000ff0000720c */ /* 0x000fc60000f64270 */
[----:B------:R-:W-:-:S05]  /*b350*/  FFMA R13, R24, R2, R13 ;  /* 0x00000002180d7223 */ /* 0x000fca000000000d */
[----:B------:R-:W-:-:S05]  /*b360*/  F2FP.BF16.F32.PACK_AB R13, RZ, R13 ;  /* 0x0000000dff0d723e */ /* 0x000fca00000010ff */
[----:B------:R2:W-:Y:S01]  /*b370*/  @P2 STG.E.U16 desc[UR52][R4.64+0x200], R13 ;  /* 0x0002000d04002986 */ /* 0x0005e2000c101534 */
[----:B------:R-:W-:Y:S05]  /*b380*/  @!P3 BRA `(.L_x_293) ;  /* 0x000000000004b947 */ /* 0x000fea0003800000 */
[----:B------:R0:W5:Y:S02]  /*b390*/  LDG.E.LTC128B.U16 R12, desc[UR52][R10.64+0x202] ;  /* 0x000202340a0c7981 */ /* 0x000164000c1e1520 */
.L_x_293:
[----:B------:R-:W-:Y:S05]  /*b3a0*/  BSYNC B1 ;  /* 0x0000000000017941 */ /* 0x000fea0003800000 */
.L_x_292:
[----:B--2--5:R-:W-:Y:S01]  /*b3b0*/  IMAD.U32 R13, R12, 0x10000, RZ ;  /* 0x000100000c0d7824 */ /* 0x024fe200078e00ff */
[----:B------:R-:W-:Y:S01]  /*b3c0*/  ISETP.GT.AND P0, PT, R0, 0x8, P0 ;  /* 0x000000080000780c */ /* 0x000fe20000704270 */
[----:B------:R-:W-:Y:S02]  /*b3d0*/  BSSY B1, `(.L_x_294) ;  /* 0x0000007000017945 */ /* 0x000fe40003800000 */
[----:B------:R-:W-:-:S04]  /*b3e0*/  FMUL R14, R13, R16 ;  /* 0x000000100d0e7220 */ /* 0x000fc80000400000 */
[----:B------:R-:W-:-:S05]  /*b3f0*/  FFMA R14, R25, R2, R14 ;  /* 0x00000002190e7223 */ /* 0x000fca000000000e */
[----:B------:R-:W-:-:S05]  /*b400*/  F2FP.BF16.F32.PACK_AB R14, RZ, R14 ;  /* 0x0000000eff0e723e */ /* 0x000fca00000010ff */
[----:B------:R2:W-:Y:S01]  /*b410*/  @P3 STG.E.U16 desc[UR52][R4.64+0x202], R14 ;  /* 0x0002020e04003986 */ /* 0x0005e2000c101534 */
[----:B------:R-:W-:Y:S05]  /*b420*/  @!P0 BRA `(.L_x_295) ;  /* 0x0000000000048947 */ /* 0x000fea0003800000 */
[----:B------:R0:W5:Y:S02]  /*b430*/  LDG.E.LTC128B.U16 R12, desc[UR52][R8.64+0x200] ;  /* 0x00020034080c7981 */ /* 0x000164000c1e1520 */
.L_x_295:
[----:B------:R-:W-:Y:S05]  /*b440*/  BSYNC B1 ;  /* 0x0000000000017941 */ /* 0x000fea0003800000 */
.L_x_294:
[----:B-----5:R-:W-:Y:S01]  /*b450*/  IMAD.U32 R13, R12, 0x10000, RZ ;  /* 0x000100000c0d7824 */ /* 0x020fe200078e00ff */
        /* <DEDUP_REMOVED lines=8> */
.L_x_297:
[----:B------:R-:W-:Y:S05]  /*b4e0*/  BSYNC B1 ;  /* 0x0000000000017941 */ /* 0x000fea0003800000 */
.L_x_296:
[----:B0----5:R-:W-:Y:S01]  /*b4f0*/  IMAD.U32 R13, R12, 0x10000, RZ ;  /* 0x000100000c0d7824 */ /* 0x021fe200078e00ff */
[----:B------:R-:W-:Y:S01]  /*b500*/  ISETP.GT.AND P0, PT, R3, 0x108, PT ;  /* 0x000001080300780c */ /* 0x000fe20003f04270 */
[----:B------:R-:W-:Y:S02]  /*b510*/  BSSY B1, `(.L_x_298) ;  /* 0x0000008000017945 */ /* 0x000fe40003800000 */
[----:B--2---:R-:W-:Y:S01]  /*b520*/  FMUL R14, R13, R16 ;  /* 0x000000100d0e7220 */ /* 0x004fe20000400000 */
[----:B------:R-:W-:-:S03]  /*b530*/  ISETP.GT.AND P2, PT, R0, RZ, P0 ;  /* 0x000000ff0000720c */ /* 0x000fc60000744270 */
[----:B------:R-:W-:-:S05]  /*b540*/  FFMA R14, R27, R2, R14 ;  /* 0x000000021b0e7223 */ /* 0x000fca000000000e */
[----:B------:R-:W-:-:S05]  /*b550*/  F2FP.BF16.F32.PACK_AB R14, RZ, R14 ;  /* 0x0000000eff0e723e */ /* 0x000fca00000010ff */
[----:B------:R0:W-:Y:S01]  /*b560*/  @P1 STG.E.U16 desc[UR52][R6.64+0x202], R14 ;  /* 0x0002020e06001986 */ /* 0x0001e2000c101534 */
[----:B------:R-:W-:Y:S05]  /*b570*/  @!P2 BRA `(.L_x_299) ;  /* 0x000000000004a947 */ /* 0x000fea0003800000 */
[----:B------:R2:W5:Y:S02]  /*b580*/  LDG.E.LTC128B.U16 R12, desc[UR52][R10.64+0x210] ;  /* 0x000210340a0c7981 */ /* 0x000564000c1e1520 */
.L_x_299:
[----:B------:R-:W-:Y:S05]  /*b590*/  BSYNC B1 ;  /* 0x0000000000017941 */ /* 0x000fea0003800000 */
.L_x_298:
[----:B-----5:R-:W-:Y:S01]  /*b5a0*/  IMAD.U32 R13, R12, 0x10000, RZ ;  /* 0x000100000c0d7824 */ /* 0x020fe200078e00ff */
        /* <DEDUP_REMOVED lines=9> */
.L_x_301:
[----:B------:R-:W-:Y:S05]  /*b640*/  BSYNC B1 ;  /* 0x0000000000017941 */ /* 0x000fea0003800000 */
.L_x_300:
[----:B0----5:R-:W-:Y:S01]  /*b650*/  IMAD.U32 R13, R12, 0x10000, RZ ;  /* 0x000100000c0d7824 */ /* 0x021fe200078e00ff */
        /* <DEDUP_REMOVED lines=8> */
.L_x_303:
[----:B------:R-:W-:Y:S05]  /*b6e0*/  BSYNC B1 ;  /* 0x0000000000017941 */ /* 0x000fea0003800000 */
.L_x_302:
        /* <DEDUP_REMOVED lines=9> */
.L_x_305:
[----:B------:R-:W-:Y:S05]  /*b780*/  BSYNC B1 ;  /* 0x0000000000017941 */ /* 0x000fea0003800000 */
.L_x_304:
[----:B0----5:R-:W-:Y:S01]  /*b790*/  IMAD.U32 R13, R12, 0x10000, RZ ;  /* 0x000100000c0d7824 */ /* 0x021fe200078e00ff */
        /* <DEDUP_REMOVED lines=9> */
.L_x_307:
[----:B------:R-:W-:Y:S05]  /*b830*/  BSYNC B1 ;  /* 0x0000000000017941 */ /* 0x000fea0003800000 */
.L_x_306:
        /* <DEDUP_REMOVED lines=10> */
.L_x_309:
[----:B------:R-:W-:Y:S05]  /*b8e0*/  BSYNC B1 ;  /* 0x0000000000017941 */ /* 0x000fea0003800000 */
.L_x_308:
        /* <DEDUP_REMOVED lines=9> */
.L_x_311:
[----:B------:R-:W-:Y:S05]  /*b980*/  BSYNC B1 ;  /* 0x0000000000017941 */ /* 0x000fea0003800000 */
.L_x_310:
        /* <DEDUP_REMOVED lines=9> */
.L_x_313:
[----:B------:R-:W-:Y:S05]  /*ba20*/  BSYNC B1 ;  /* 0x0000000000017941 */ /* 0x000fea0003800000 */
.L_x_312:
        /* <DEDUP_REMOVED lines=10> */
.L_x_315:
[----:B------:R-:W-:Y:S05]  /*bad0*/  BSYNC B1 ;  /* 0x0000000000017941 */ /* 0x000fea0003800000 */
.L_x_314:
        /* <DEDUP_REMOVED lines=10> */
.L_x_317:
[----:B------:R-:W-:Y:S05]  /*bb80*/  BSYNC B1 ;  /* 0x0000000000017941 */ /* 0x000fea0003800000 */
.L_x_316:
        /* <DEDUP_REMOVED lines=9> */
.L_x_319:
[----:B------:R-:W-:Y:S05]  /*bc20*/  BSYNC B1 ;  /* 0x0000000000017941 */ /* 0x000fea0003800000 */
.L_x_318:
        /* <DEDUP_REMOVED lines=9> */
.L_x_321:
[----:B------:R-:W-:Y:S05]  /*bcc0*/  BSYNC B1 ;  /* 0x0000000000017941 */ /* 0x000fea0003800000 */
.L_x_320:
        /* <DEDUP_REMOVED lines=10> */
.L_x_323:
[----:B------:R-:W-:Y:S05]  /*bd70*/  BSYNC B1 ;  /* 0x0000000000017941 */ /* 0x000fea0003800000 */
.L_x_322:
        /* <DEDUP_REMOVED lines=10> */
.L_x_325:
[----:B------:R-:W-:Y:S05]  /*be20*/  BSYNC B1 ;  /* 0x0000000000017941 */ /* 0x000fea0003800000 */
.L_x_324:
        /* <DEDUP_REMOVED lines=9> */
.L_x_327:
[----:B------:R-:W-:Y:S05]  /*bec0*/  BSYNC B1 ;  /* 0x0000000000017941 */ /* 0x000fea0003800000 */
.L_x_326:
        /* <DEDUP_REMOVED lines=9> */
.L_x_329:
[----:B------:R-:W-:Y:S05]  /*bf60*/  BSYNC B1 ;  /* 0x0000000000017941 */ /* 0x000fea0003800000 */
.L_x_328:
        /* <DEDUP_REMOVED lines=10> */
.L_x_331:
[----:B------:R-:W-:Y:S05]  /*c010*/  BSYNC B1 ;  /* 0x0000000000017941 */ /* 0x000fea0003800000 */
.L_x_330:
        /* <DEDUP_REMOVED lines=10> */
.L_x_333:
[----:B------:R-:W-:Y:S05]  /*c0c0*/  BSYNC B1 ;  /* 0x0000000000017941 */ /* 0x000fea0003800000 */
.L_x_332:
        /* <DEDUP_REMOVED lines=9> */
.L_x_335:
[----:B------:R-:W-:Y:S05]  /*c160*/  BSYNC B1 ;  /* 0x0000000000017941 */ /* 0x000fea0003800000 */
.L_x_334:
        /* <DEDUP_REMOVED lines=9> */
.L_x_337:
[----:B------:R-:W-:Y:S05]  /*c200*/  BSYNC B1 ;  /* 0x0000000000017941 */ /* 0x000fea0003800000 */
.L_x_336:
        /* <DEDUP_REMOVED lines=10> */
.L_x_339:
[----:B------:R-:W-:Y:S05]  /*c2b0*/  BSYNC B1 ;  /* 0x0000000000017941 */ /* 0x000fea0003800000 */
.L_x_338:
        /* <DEDUP_REMOVED lines=10> */
.L_x_341:
[----:B------:R-:W-:Y:S05]  /*c360*/  BSYNC B1 ;  /* 0x0000000000017941 */ /* 0x000fea0003800000 */
.L_x_340:
        /* <DEDUP_REMOVED lines=9> */
.L_x_343:
[----:B------:R-:W-:Y:S05]  /*c400*/  BSYNC B1 ;  /* 0x0000000000017941 */ /* 0x000fea0003800000 */
.L_x_342:
        /* <DEDUP_REMOVED lines=9> */
.L_x_345:
[----:B------:R-:W-:Y:S05]  /*c4a0*/  BSYNC B1 ;  /* 0x0000000000017941 */ /* 0x000fea0003800000 */
.L_x_344:
        /* <DEDUP_REMOVED lines=10> */
.L_x_347:
[----:B------:R-:W-:Y:S05]  /*c550*/  BSYNC B1 ;  /* 0x0000000000017941 */ /* 0x000fea0003800000 */
.L_x_346:
        /* <DEDUP_REMOVED lines=10> */
.L_x_349:
[----:B------:R-:W-:Y:S05]  /*c600*/  BSYNC B1 ;  /* 0x0000000000017941 */ /* 0x000fea0003800000 */
.L_x_348:
        /* <DEDUP_REMOVED lines=9> */
.L_x_351:
[----:B------:R-:W-:Y:S05]  /*c6a0*/  BSYNC B1 ;  /* 0x0000000000017941 */ /* 0x000fea0003800000 */
.L_x_350:
        /* <DEDUP_REMOVED lines=9> */
.L_x_353:
[----:B------:R-:W-:Y:S05]  /*c740*/  BSYNC B1 ;  /* 0x0000000000017941 */ /* 0x000fea0003800000 */
.L_x_352:
        /* <DEDUP_REMOVED lines=10> */
.L_x_355:
[----:B------:R-:W-:Y:S05]  /*c7f0*/  BSYNC B1 ;  /* 0x0000000000017941 */ /* 0x000fea0003800000 */
.L_x_354:
        /* <DEDUP_REMOVED lines=10> */
.L_x_357:
[----:B------:R-:W-:Y:S05]  /*c8a0*/  BSYNC B1 ;  /* 0x0000000000017941 */ /* 0x000fea0003800000 */
.L_x_356:
        /* <DEDUP_REMOVED lines=9> */
.L_x_359:
[----:B------:R-:W-:Y:S05]  /*c940*/  BSYNC B1 ;  /* 0x0000000000017941 */ /* 0x000fea0003800000 */
.L_x_358:
        /* <DEDUP_REMOVED lines=9> */
.L_x_361:
[----:B------:R-:W-:Y:S05]  /*c9e0*/  BSYNC B1 ;  /* 0x0000000000017941 */ /* 0x000fea0003800000 */
.L_x_360:
        /* <DEDUP_REMOVED lines=10> */
.L_x_363:
[----:B------:R-:W-:Y:S05]  /*ca90*/  BSYNC B1 ;  /* 0x0000000000017941 */ /* 0x000fea0003800000 */
.L_x_362:
        /* <DEDUP_REMOVED lines=10> */
.L_x_365:
[----:B------:R-:W-:Y:S05]  /*cb40*/  BSYNC B1 ;  /* 0x0000000000017941 */ /* 0x000fea0003800000 */
.L_x_364:
        /* <DEDUP_REMOVED lines=9> */
.L_x_367:
[----:B------:R-:W-:Y:S05]  /*cbe0*/  BSYNC B1 ;  /* 0x0000000000017941 */ /* 0x000fea0003800000 */
.L_x_366:
        /* <DEDUP_REMOVED lines=9> */
.L_x_369:
[----:B------:R-:W-:Y:S05]  /*cc80*/  BSYNC B1 ;  /* 0x0000000000017941 */ /* 0x000fea0003800000 */
.L_x_368:
        /* <DEDUP_REMOVED lines=10> */
.L_x_371:
[----:B------:R-:W-:Y:S05]  /*cd30*/  BSYNC B1 ;  /* 0x0000000000017941 */ /* 0x000fea0003800000 */
.L_x_370:
        /* <DEDUP_REMOVED lines=10> */
.L_x_373:
[----:B------:R-:W-:Y:S05]  /*cde0*/  BSYNC B1 ;  /* 0x0000000000017941 */ /* 0x000fea0003800000 */
.L_x_372:
        /* <DEDUP_REMOVED lines=9> */
.L_x_375:
[----:B------:R-:W-:Y:S05]  /*ce80*/  BSYNC B1 ;  /* 0x0000000000017941 */ /* 0x000fea0003800000 */
.L_x_374:
        /* <DEDUP_REMOVED lines=9> */
.L_x_377:
[----:B------:R-:W-:Y:S05]  /*cf20*/  BSYNC B1 ;  /* 0x0000000000017941 */ /* 0x000fea0003800000 */
.L_x_376:
        /* <DEDUP_REMOVED lines=10> */
.L_x_379:
[----:B------:R-:W-:Y:S05]  /*cfd0*/  BSYNC B1 ;  /* 0x0000000000017941 */ /* 0x000fea0003800000 */
.L_x_378:
        /* <DEDUP_REMOVED lines=10> */
.L_x_381:
[----:B------:R-:W-:Y:S05]  /*d080*/  BSYNC B1 ;  /* 0x0000000000017941 */ /* 0x000fea0003800000 */
.L_x_380:
        /* <DEDUP_REMOVED lines=9> */
.L_x_383:
[----:B------:R-:W-:Y:S05]  /*d120*/  BSYNC B1 ;  /* 0x0000000000017941 */ /* 0x000fea0003800000 */
.L_x_382:
        /* <DEDUP_REMOVED lines=9> */
.L_x_385:
[----:B------:R-:W-:Y:S05]  /*d1c0*/  BSYNC B1 ;  /* 0x0000000000017941 */ /* 0x000fea0003800000 */
.L_x_384:
        /* <DEDUP_REMOVED lines=10> */
.L_x_387:
[----:B------:R-:W-:Y:S05]  /*d270*/  BSYNC B1 ;  /* 0x0000000000017941 */ /* 0x000fea0003800000 */
.L_x_386:
        /* <DEDUP_REMOVED lines=10> */
.L_x_389:
[----:B------:R-:W-:Y:S05]  /*d320*/  BSYNC B1 ;  /* 0x0000000000017941 */ /* 0x000fea0003800000 */
.L_x_388:
        /* <DEDUP_REMOVED lines=9> */
.L_x_391:
[----:B------:R-:W-:Y:S05]  /*d3c0*/  BSYNC B1 ;  /* 0x0000000000017941 */ /* 0x000fea0003800000 */
.L_x_390:
        /* <DEDUP_REMOVED lines=9> */
.L_x_393:
[----:B------:R-:W-:Y:S05]  /*d460*/  BSYNC B1 ;  /* 0x0000000000017941 */ /* 0x000fea0003800000 */
.L_x_392:
        /* <DEDUP_REMOVED lines=10> */
.L_x_395:
[----:B------:R-:W-:Y:S05]  /*d510*/  BSYNC B1 ;  /* 0x0000000000017941 */ /* 0x000fea0003800000 */
.L_x_394:
        /* <DEDUP_REMOVED lines=10> */
.L_x_397:
[----:B------:R-:W-:Y:S05]  /*d5c0*/  BSYNC B1 ;  /* 0x0000000000017941 */ /* 0x000fea0003800000 */
.L_x_396:
        /* <DEDUP_REMOVED lines=9> */
.L_x_399:
[----:B------:R-:W-:Y:S05]  /*d660*/  BSYNC B1 ;  /* 0x0000000000017941 */ /* 0x000fea0003800000 */
.L_x_398:
        /* <DEDUP_REMOVED lines=9> */
.L_x_401:
[----:B------:R-:W-:Y:S05]  /*d700*/  BSYNC B1 ;  /* 0x0000000000017941 */ /* 0x000fea0003800000 */
.L_x_400:
        /* <DEDUP_REMOVED lines=10> */
.L_x_403:
[----:B------:R-:W-:Y:S05]  /*d7b0*/  BSYNC B1 ;  /* 0x0000000000017941 */ /* 0x000fea0003800000 */
.L_x_402:
        /* <DEDUP_REMOVED lines=10> */
.L_x_405:
[----:B------:R-:W-:Y:S05]  /*d860*/  BSYNC B1 ;  /* 0x0000000000017941 */ /* 0x000fea0003800000 */
.L_x_404:
        /* <DEDUP_REMOVED lines=9> */
.L_x_407:
[----:B------:R-:W-:Y:S05]  /*d900*/  BSYNC B1 ;  /* 0x0000000000017941 */ /* 0x000fea0003800000 */
.L_x_406:
        /* <DEDUP_REMOVED lines=9> */
.L_x_409:
[----:B------:R-:W-:Y:S05]  /*d9a0*/  BSYNC B1 ;  /* 0x0000000000017941 */ /* 0x000fea0003800000 */
.L_x_408:
        /* <DEDUP_REMOVED lines=10> */
.L_x_411:
[----:B------:R-:W-:Y:S05]  /*da50*/  BSYNC B1 ;  /* 0x0000000000017941 */ /* 0x000fea0003800000 */
.L_x_410:
        /* <DEDUP_REMOVED lines=10> */
.L_x_413:
[----:B------:R-:W-:Y:S05]  /*db00*/  BSYNC B1 ;  /* 0x0000000000017941 */ /* 0x000fea0003800000 */
.L_x_412:
        /* <DEDUP_REMOVED lines=9> */
.L_x_415:
[----:B------:R-:W-:Y:S05]  /*dba0*/  BSYNC B1 ;  /* 0x0000000000017941 */ /* 0x000fea0003800000 */
.L_x_414:
        /* <DEDUP_REMOVED lines=9> */
.L_x_417:
[----:B------:R-:W-:Y:S05]  /*dc40*/  BSYNC B1 ;  /* 0x0000000000017941 */ /* 0x000fea0003800000 */
.L_x_416:
        /* <DEDUP_REMOVED lines=10> */
.L_x_419:
[----:B------:R-:W-:Y:S05]  /*dcf0*/  BSYNC B1 ;  /* 0x0000000000017941 */ /* 0x000fea0003800000 */
.L_x_418:
        /* <DEDUP_REMOVED lines=10> */
.L_x_421:
[----:B------:R-:W-:Y:S05]  /*dda0*/  BSYNC B1 ;  /* 0x0000000000017941 */ /* 0x000fea0003800000 */
.L_x_420:
        /* <DEDUP_REMOVED lines=9> */
.L_x_423:
[----:B------:R-:W-:Y:S05]  /*de40*/  BSYNC B1 ;  /* 0x0000000000017941 */ /* 0x000fea0003800000 */
.L_x_422:
        /* <DEDUP_REMOVED lines=9> */
.L_x_425:
[----:B------:R-:W-:Y:S05]  /*dee0*/  BSYNC B1 ;  /* 0x0000000000017941 */ /* 0x000fea0003800000 */
.L_x_424:
        /* <DEDUP_REMOVED lines=10> */
.L_x_427:
[----:B------:R-:W-:Y:S05]  /*df90*/  BSYNC B1 ;  /* 0x0000000000017941 */ /* 0x000fea0003800000 */
.L_x_426:
        /* <DEDUP_REMOVED lines=10> */
.L_x_429:
[----:B------:R-:W-:Y:S05]  /*e040*/  BSYNC B1 ;  /* 0x0000000000017941 */ /* 0x000fea0003800000 */
.L_x_428:
        /* <DEDUP_REMOVED lines=9> */
.L_x_431:
[----:B------:R-:W-:Y:S05]  /*e0e0*/  BSYNC B1 ;  /* 0x0000000000017941 */ /* 0x000fea0003800000 */
.L_x_430:
        /* <DEDUP_REMOVED lines=9> */
.L_x_433:
[----:B------:R-:W-:Y:S05]  /*e180*/  BSYNC B1 ;  /* 0x0000000000017941 */ /* 0x000fea0003800000 */
.L_x_432:
        /* <DEDUP_REMOVED lines=10> */
.L_x_435:
[----:B------:R-:W-:Y:S05]  /*e230*/  BSYNC B1 ;  /* 0x0000000000017941 */ /* 0x000fea0003800000 */
.L_x_434:
        /* <DEDUP_REMOVED lines=10> */
.L_x_437:
[----:B------:R-:W-:Y:S05]  /*e2e0*/  BSYNC B1 ;  /* 0x0000000000017941 */ /* 0x000fea0003800000 */
.L_x_436:
        /* <DEDUP_REMOVED lines=9> */
.L_x_439:
[----:B------:R-:W-:Y:S05]  /*e380*/  BSYNC B1 ;  /* 0x0000000000017941 */ /* 0x000fea0003800000 */
.L_x_438:
        /* <DEDUP_REMOVED lines=9> */
.L_x_441:
[----:B------:R-:W-:Y:S05]  /*e420*/  BSYNC B1 ;  /* 0x0000000000017941 */ /* 0x000fea0003800000 */
.L_x_440:
        /* <DEDUP_REMOVED lines=10> */
.L_x_443:
[----:B------:R-:W-:Y:S05]  /*e4d0*/  BSYNC B1 ;  /* 0x0000000000017941 */ /* 0x000fea0003800000 */
.L_x_442:
        /* <DEDUP_REMOVED lines=10> */
.L_x_445:
[----:B------:R-:W-:Y:S05]  /*e580*/  BSYNC B1 ;  /* 0x0000000000017941 */ /* 0x000fea0003800000 */
.L_x_444:
        /* <DEDUP_REMOVED lines=9> */
.L_x_447:
[----:B------:R-:W-:Y:S05]  /*e620*/  BSYNC B1 ;  /* 0x0000000000017941 */ /* 0x000fea0003800000 */
.L_x_446:
        /* <DEDUP_REMOVED lines=9> */
.L_x_449:
[----:B------:R-:W-:Y:S05]  /*e6c0*/  BSYNC B1 ;  /* 0x0000000000017941 */ /* 0x000fea0003800000 */
.L_x_448:
        /* <DEDUP_REMOVED lines=10> */
.L_x_451:
[----:B------:R-:W-:Y:S05]  /*e770*/  BSYNC B1 ;  /* 0x0000000000017941 */ /* 0x000fea0003800000 */
.L_x_450:
        /* <DEDUP_REMOVED lines=10> */
.L_x_453:
[----:B------:R-:W-:Y:S05]  /*e820*/  BSYNC B1 ;  /* 0x0000000000017941 */ /* 0x000fea0003800000 */
.L_x_452:
        /* <DEDUP_REMOVED lines=9> */
.L_x_455:
[----:B------:R-:W-:Y:S05]  /*e8c0*/  BSYNC B1 ;  /* 0x0000000000017941 */ /* 0x000fea0003800000 */
.L_x_454:
        /* <DEDUP_REMOVED lines=9> */
.L_x_457:
[----:B------:R-:W-:Y:S05]  /*e960*/  BSYNC B1 ;  /* 0x0000000000017941 */ /* 0x000fea0003800000 */
.L_x_456:
        /* <DEDUP_REMOVED lines=10> */
.L_x_459:
[----:B------:R-:W-:Y:S05]  /*ea10*/  BSYNC B1 ;  /* 0x0000000000017941 */ /* 0x000fea0003800000 */
.L_x_458:
        /* <DEDUP_REMOVED lines=10> */
.L_x_461:
[----:B------:R-:W-:Y:S05]  /*eac0*/  BSYNC B1 ;  /* 0x0000000000017941 */ /* 0x000fea0003800000 */
.L_x_460:
        /* <DEDUP_REMOVED lines=9> */
.L_x_463:
[----:B------:R-:W-:Y:S05]  /*eb60*/  BSYNC B1 ;  /* 0x0000000000017941 */ /* 0x000fea0003800000 */
.L_x_462:
        /* <DEDUP_REMOVED lines=9> */
.L_x_465:
[----:B------:R-:W-:Y:S05]  /*ec00*/  BSYNC B1 ;  /* 0x0000000000017941 */ /* 0x000fea0003800000 */
.L_x_464:
        /* <DEDUP_REMOVED lines=10> */
.L_x_467:
[----:B------:R-:W-:Y:S05]  /*ecb0*/  BSYNC B1 ;  /* 0x0000000000017941 */ /* 0x000fea0003800000 */
.L_x_466:
        /* <DEDUP_REMOVED lines=10> */
.L_x_469:
[----:B------:R-:W-:Y:S05]  /*ed60*/  BSYNC B1 ;  /* 0x0000000000017941 */ /* 0x000fea0003800000 */
.L_x_468:
        /* <DEDUP_REMOVED lines=9> */
.L_x_471:
[----:B------:R-:W-:Y:S05]  /*ee00*/  BSYNC B1 ;  /* 0x0000000000017941 */ /* 0x000fea0003800000 */
.L_x_470:
        /* <DEDUP_REMOVED lines=9> */
.L_x_473:
[----:B------:R-:W-:Y:S05]  /*eea0*/  BSYNC B1 ;  /* 0x0000000000017941 */ /* 0x000fea0003800000 */
.L_x_472:
        /* <DEDUP_REMOVED lines=10> */
.L_x_475:
[----:B------:R-:W-:Y:S05]  /*ef50*/  BSYNC B1 ;  /* 0x0000000000017941 */ /* 0x000fea0003800000 */
.L_x_474:
        /* <DEDUP_REMOVED lines=10> */
.L_x_477:
[----:B------:R-:W-:Y:S05]  /*f000*/  BSYNC B1 ;  /* 0x0000000000017941 */ /* 0x000fea0003800000 */
.L_x_476:
        /* <DEDUP_REMOVED lines=9> */
.L_x_479:
[----:B------:R-:W-:Y:S05]  /*f0a0*/  BSYNC B1 ;  /* 0x0000000000017941 */ /* 0x000fea0003800000 */
.L_x_478:
        /* <DEDUP_REMOVED lines=9> */
.L_x_481:
[----:B------:R-:W-:Y:S05]  /*f140*/  BSYNC B1 ;  /* 0x0000000000017941 */ /* 0x000fea0003800000 */
.L_x_480:
        /* <DEDUP_REMOVED lines=10> */
.L_x_483:
[----:B------:R-:W-:Y:S05]  /*f1f0*/  BSYNC B1 ;  /* 0x0000000000017941 */ /* 0x000fea0003800000 */
.L_x_482:
        /* <DEDUP_REMOVED lines=10> */
.L_x_485:
[----:B------:R-:W-:Y:S05]  /*f2a0*/  BSYNC B1 ;  /* 0x0000000000017941 */ /* 0x000fea0003800000 */
.L_x_484:
        /* <DEDUP_REMOVED lines=9> */
.L_x_487:
[----:B------:R-:W-:Y:S05]  /*f340*/  BSYNC B1 ;  /* 0x0000000000017941 */ /* 0x000fea0003800000 */
.L_x_486:
        /* <DEDUP_REMOVED lines=9> */
.L_x_489:
[----:B------:R-:W-:Y:S05]  /*f3e0*/  BSYNC B1 ;  /* 0x0000000000017941 */ /* 0x000fea0003800000 */
.L_x_488:
        /* <DEDUP_REMOVED lines=10> */
.L_x_491:
[----:B------:R-:W-:Y:S05]  /*f490*/  BSYNC B1 ;  /* 0x0000000000017941 */ /* 0x000fea0003800000 */
.L_x_490:
        /* <DEDUP_REMOVED lines=10> */
.L_x_493:
[----:B------:R-:W-:Y:S05]  /*f540*/  BSYNC B1 ;  /* 0x0000000000017941 */ /* 0x000fea0003800000 */
.L_x_492:
        /* <DEDUP_REMOVED lines=9> */
.L_x_495:
[----:B------:R-:W-:Y:S05]  /*f5e0*/  BSYNC B1 ;  /* 0x0000000000017941 */ /* 0x000fea0003800000 */
.L_x_494:
        /* <DEDUP_REMOVED lines=9> */
.L_x_497:
[----:B------:R-:W-:Y:S05]  /*f680*/  BSYNC B1 ;  /* 0x0000000000017941 */ /* 0x000fea0003800000 */
.L_x_496:
        /* <DEDUP_REMOVED lines=10> */
.L_x_499:
[----:B------:R-:W-:Y:S05]  /*f730*/  BSYNC B1 ;  /* 0x0000000000017941 */ /* 0x000fea0003800000 */
.L_x_498:
        /* <DEDUP_REMOVED lines=10> */
.L_x_501:
[----:B------:R-:W-:Y:S05]  /*f7e0*/  BSYNC B1 ;  /* 0x0000000000017941 */ /* 0x000fea0003800000 */
.L_x_500:
        /* <DEDUP_REMOVED lines=9> */
.L_x_503:
[----:B------:R-:W-:Y:S05]  /*f880*/  BSYNC B1 ;  /* 0x0000000000017941 */ /* 0x000fea0003800000 */
.L_x_502:
        /* <DEDUP_REMOVED lines=9> */
.L_x_505:
[----:B------:R-:W-:Y:S05]  /*f920*/  BSYNC B1 ;  /* 0x0000000000017941 */ /* 0x000fea0003800000 */
.L_x_504:
        /* <DEDUP_REMOVED lines=10> */
.L_x_507:
[----:B------:R-:W-:Y:S05]  /*f9d0*/  BSYNC B1 ;  /* 0x0000000000017941 */ /* 0x000fea0003800000 */
.L_x_506:
        /* <DEDUP_REMOVED lines=10> */
.L_x_509:
[----:B------:R-:W-:Y:S05]  /*fa80*/  BSYNC B1 ;  /* 0x0000000000017941 */ /* 0x000fea0003800000 */
.L_x_508:
        /* <DEDUP_REMOVED lines=9> */
.L_x_511:
[----:B------:R-:W-:Y:S05]  /*fb20*/  BSYNC B1 ;  /* 0x0000000000017941 */ /* 0x000fea0003800000 */
.L_x_510:
        /* <DEDUP_REMOVED lines=9> */
.L_x_513:
[----:B------:R-:W-:Y:S05]  /*fbc0*/  BSYNC B1 ;  /* 0x0000000000017941 */ /* 0x000fea0003800000 */
.L_x_512:
        /* <DEDUP_REMOVED lines=10> */
.L_x_515:
[----:B------:R-:W-:Y:S05]  /*fc70*/  BSYNC B1 ;  /* 0x0000000000017941 */ /* 0x000fea0003800000 */
.L_x_514:
        /* <DEDUP_REMOVED lines=10> */
.L_x_517:
[----:B------:R-:W-:Y:S05]  /*fd20*/  BSYNC B1 ;  /* 0x0000000000017941 */ /* 0x000fea0003800000 */
.L_x_516:
        /* <DEDUP_REMOVED lines=9> */
.L_x_519:
[----:B------:R-:W-:Y:S05]  /*fdc0*/  BSYNC B1 ;  /* 0x0000000000017941 */ /* 0x000fea0003800000 */
.L_x_518:
        /* <DEDUP_REMOVED lines=9> */
.L_x_521:
[----:B------:R-:W-:Y:S05]  /*fe60*/  BSYNC B1 ;  /* 0x0000000000017941 */ /* 0x000fea0003800000 */
.L_x_520:
        /* <DEDUP_REMOVED lines=10> */
.L_x_523:
[----:B------:R-:W-:Y:S05]  /*ff10*/  BSYNC B1 ;  /* 0x0000000000017941 */ /* 0x000fea0003800000 */
.L_x_522:
        /* <DEDUP_REMOVED lines=10> */
.L_x_525:
[----:B------:R-:W-:Y:S05]  /*ffc0*/  BSYNC B1 ;  /* 0x0000000000017941 */ /* 0x000fea0003800000 */
.L_x_524:
        /* <DEDUP_REMOVED lines=9> */
.L_x_527:
[----:B------:R-:W-:Y:S05]  /*10060*/  BSYNC B1 ;  /* 0x0000000000017941 */ /* 0x000fea0003800000 */
.L_x_526:
        /* <DEDUP_REMOVED lines=9> */
.L_x_529:
[----:B------:R-:W-:Y:S05]  /*10100*/  BSYNC B1 ;  /* 0x0000000000017941 */ /* 0x000fea0003800000 */
.L_x_528:
        /* <DEDUP_REMOVED lines=10> */
.L_x_531:
[----:B------:R-:W-:Y:S05]  /*101b0*/  BSYNC B1 ;  /* 0x0000000000017941 */ /* 0x000fea0003800000 */
.L_x_530:
        /* <DEDUP_REMOVED lines=10> */
.L_x_533:
[----:B------:R-:W-:Y:S05]  /*10260*/  BSYNC B1 ;  /* 0x0000000000017941 */ /* 0x000fea0003800000 */
.L_x_532:
        /* <DEDUP_REMOVED lines=9> */
.L_x_535:
[----:B------:R-:W-:Y:S05]  /*10300*/  BSYNC B1 ;  /* 0x0000000000017941 */ /* 0x000fea0003800000 */
.L_x_534:
        /* <DEDUP_REMOVED lines=9> */
.L_x_537:
[----:B------:R-:W-:Y:S05]  /*103a0*/  BSYNC B1 ;  /* 0x0000000000017941 */ /* 0x000fea0003800000 */
.L_x_536:
        /* <DEDUP_REMOVED lines=10> */
.L_x_539:
[----:B------:R-:W-:Y:S05]  /*10450*/  BSYNC B1 ;  /* 0x0000000000017941 */ /* 0x000fea0003800000 */
.L_x_538:
        /* <DEDUP_REMOVED lines=10> */
.L_x_541:
[----:B------:R-:W-:Y:S05]  /*10500*/  BSYNC B1 ;  /* 0x0000000000017941 */ /* 0x000fea0003800000 */
.L_x_540:
[----:B-----5:R-:W-:Y:S01]  /*10510*/  IMAD.U32 R3, R12, 0x10000, RZ ;  /* 0x000100000c037824 */ /* 0x020fe200078e00ff */
[----:B------:R-:W-:Y:S01]  /*10520*/  ISETP.GT.AND P0, PT, R0, 0x8, P0 ;  /* 0x000000080000780c */ /* 0x000fe20000704270 */
[----:B------:R-:W-:Y:S02]  /*10530*/  BSSY B1, `(.L_x_542) ;  /* 0x0000007000017945 */ /* 0x000fe40003800000 */
[----:B0123--:R-:W-:-:S04]  /*10540*/  FMUL R10, R3, R16 ;  /* 0x00000010030a7220 */ /* 0x00ffc80000400000 */
[----:B------:R-:W-:-:S05]  /*10550*/  FFMA R10, R149, R2, R10 ;  /* 0x00000002950a7223 */ /* 0x000fca000000000a */
[----:B------:R-:W-:-:S05]  /*10560*/  F2FP.BF16.F32.PACK_AB R10, RZ, R10 ;  /* 0x0000000aff0a723e */ /* 0x000fca00000010ff */
[----:B------:R0:W-:Y:S01]  /*10570*/  @P3 STG.E.U16 desc[UR52][R4.64+0x3f2], R10 ;  /* 0x0003f20a04003986 */ /* 0x0001e2000c101534 */
[----:B------:R-:W-:Y:S05]  /*10580*/  @!P0 BRA `(.L_x_543) ;  /* 0x0000000000048947 */ /* 0x000fea0003800000 */
[----:B------:R1:W5:Y:S02]  /*10590*/  LDG.E.LTC128B.U16 R12, desc[UR52][R8.64+0x3f0] ;  /* 0x0003f034080c7981 */ /* 0x000364000c1e1520 */
.L_x_543:
[----:B------:R-:W-:Y:S05]  /*105a0*/  BSYNC B1 ;  /* 0x0000000000017941 */ /* 0x000fea0003800000 */
.L_x_542:
[----:B-----5:R-:W-:Y:S01]  /*105b0*/  IMAD.U32 R3, R12, 0x10000, RZ ;  /* 0x000100000c037824 */ /* 0x020fe200078e00ff */
[----:B------:R-:W-:Y:S01]  /*105c0*/  ISETP.GT.AND P1, PT, R0, 0x8, P1 ;  /* 0x000000080000780c */ /* 0x000fe20000f24270 */
[----:B0-----:R-:W-:Y:S01]  /*105d0*/  @P0 IMAD.MOV.U32 R4, RZ, RZ, R6 ;  /* 0x000000ffff040224 */ /* 0x001fe200078e0006 */
[----:B------:R-:W-:Y:S01]  /*105e0*/  BSSY B1, `(.L_x_544) ;  /* 0x0000008000017945 */ /* 0x000fe20003800000 */
[----:B------:R-:W-:Y:S01]  /*105f0*/  FMUL R3, R3, R16 ;  /* 0x0000001003037220 */ /* 0x000fe20000400000 */
[----:B------:R-:W-:-:S03]  /*10600*/  @P0 IMAD.MOV.U32 R5, RZ, RZ, R7 ;  /* 0x000000ffff050224 */ /* 0x000fc600078e0007 */
[----:B------:R-:W-:-:S05]  /*10610*/  FFMA R3, R150, R2, R3 ;  /* 0x0000000296037223 */ /* 0x000fca0000000003 */
[----:B------:R-:W-:-:S05]  /*10620*/  F2FP.BF16.F32.PACK_AB R3, RZ, R3 ;  /* 0x00000003ff03723e */ /* 0x000fca00000010ff */
[----:B------:R0:W-:Y:S01]  /*10630*/  @P0 STG.E.U16 desc[UR52][R4.64+0x3f0], R3 ;  /* 0x0003f00304000986 */ /* 0x0001e2000c101534 */
[----:B------:R-:W-:Y:S05]  /*10640*/  @!P1 BRA `(.L_x_545) ;  /* 0x0000000000049947 */ /* 0x000fea0003800000 */
[----:B------:R2:W5:Y:S02]  /*10650*/  LDG.E.LTC128B.U16 R12, desc[UR52][R8.64+0x3f2] ;  /* 0x0003f234080c7981 */ /* 0x000564000c1e1520 */
.L_x_545:
[----:B------:R-:W-:Y:S05]  /*10660*/  BSYNC B1 ;  /* 0x0000000000017941 */ /* 0x000fea0003800000 */
.L_x_544:
[----:B------:R-:W-:Y:S05]  /*10670*/  @!P1 BRA `(.L_x_546) ;  /* 0x00000050009c9947 */ /* 0x000fea0003800000 */
[----:B0----5:R-:W-:-:S04]  /*10680*/  IMAD.U32 R3, R12, 0x10000, RZ ;  /* 0x000100000c037824 */ /* 0x021fc800078e00ff */
[----:B------:R-:W-:-:S04]  /*10690*/  FMUL R0, R3, R16 ;  /* 0x0000001003007220 */ /* 0x000fc80000400000 */
[----:B------:R-:W-:-:S05]  /*106a0*/  FFMA R0, R151, R2, R0 ;  /* 0x0000000297007223 */ /* 0x000fca0000000000 */
[----:B------:R-:W-:-:S05]  /*106b0*/  F2FP.BF16.F32.PACK_AB R0, RZ, R0 ;  /* 0x00000000ff00723e */ /* 0x000fca00000010ff */
[----:B------:R3:W-:Y:S01]  /*106c0*/  STG.E.U16 desc[UR52][R6.64+0x3f2], R0 ;  /* 0x0003f20006007986 */ /* 0x0007e2000c101534 */
[----:B------:R-:W-:Y:S05]  /*106d0*/  BRA `(.L_x_546) ;  /* 0x0000005000847947 */ /* 0x000fea0003800000 */
.L_x_37:
[----:B------:R-:W2:Y:S01]  /*106e0*/  LDL.LU R6, [R1] ;  /* 0x0000000001067983 */ /* 0x000ea20000300800 */
[----:B------:R-:W-:-:S03]  /*106f0*/  ULDC.64 UR4, c[0x0][0x5c0] ;  /* 0x0001700000047ab9 */ /* 0x000fc60000000a00 */
[----:B------:R-:W3:Y:S04]  /*10700*/  LDL.LU R8, [R1+0x4] ;  /* 0x0000040001087983 */ /* 0x000ee80000300800 */
[----:B------:R-:W4:Y:S04]  /*10710*/  LDL.LU R7, [R1+0x8] ;  /* 0x0000080001077983 */ /* 0x000f280000300800 */
        /* <DEDUP_REMOVED lines=49> */
[----:B------:R0:W-:Y:S04]  /*10a30*/  STL [R1+0x240], R144 ;  /* 0x0002409001007387 */ /* 0x0001e80000100800 */
[----:B0-----:R-:W4:Y:S04]  /*10a40*/  LDL.LU R144, [R1+0x130] ;  /* 0x0001300001907983 */ /* 0x001f280000300800 */
[----:B------:R0:W-:Y:S04]  /*10a50*/  STL [R1+0x23c], R145 ;  /* 0x00023c9101007387 */ /* 0x0001e80000100800 */
[----:B0-----:R-:W4:Y:S04]  /*10a60*/  LDL.LU R145, [R1+0x134] ;  /* 0x0001340001917983 */ /* 0x001f280000300800 */
        /* <DEDUP_REMOVED lines=20> */
[----:B------:R-:W4:Y:S01]  /*10bb0*/  LDL.LU R177, [R1+0x1a0] ;  /* 0x0001a00001b17983 */ /* 0x000f220000300800 */
[----:B--2---:R-:W-:-:S03]  /*10bc0*/  FMUL R6, R6, R2 ;  /* 0x0000000206067220 */ /* 0x004fc60000400000 */
[----:B------:R-:W2:Y:S01]  /*10bd0*/  LDL.LU R178, [R1+0x1a4] ;  /* 0x0001a40001b27983 */ /* 0x000ea20000300800 */
[----:B------:R-:W-:-:S03]  /*10be0*/  LEA R4, P2, R10, UR4, 0x1 ;  /* 0x000000040a047c11 */ /* 0x000fc6000f8408ff */
[----:B------:R-:W2:Y:S04]  /*10bf0*/  LDL.LU R179, [R1+0x1a8] ;  /* 0x0001a80001b37983 */ /* 0x000ea80000300800 */
[----:B------:R-:W2:Y:S04]  /*10c00*/  LDL.LU R180, [R1+0x1ac] ;  /* 0x0001ac0001b47983 */ /* 0x000ea80000300800 */
[----:B------:R-:W2:Y:S04]  /*10c10*/  LDL.LU R181, [R1+0x1b0] ;  /* 0x0001b00001b57983 */ /* 0x000ea80000300800 */
[----:B------:R-:W2:Y:S01]  /*10c20*/  LDL.LU R182, [R1+0x1b4] ;  /* 0x0001b40001b67983 */ /* 0x000ea20000300800 */
[----:B------:R-:W-:-:S03]  /*10c30*/  LEA.HI.X R5, R10, UR5, R5, 0x1, P2 ;  /* 0x000000050a057c11 */ /* 0x000fc600090f0c05 */
[----:B------:R-:W2:Y:S01]  /*10c40*/  LDL.LU R183, [R1+0x1b8] ;  /* 0x0001b80001b77983 */ /* 0x000ea20000300800 */
[----:B------:R-:W-:-:S03]  /*10c50*/  F2FP.BF16.F32.PACK_AB R6, RZ, R6 ;  /* 0x00000006ff06723e */ /* 0x000fc600000010ff */
        /* <DEDUP_REMOVED lines=8> */
[----:B------:R3:W-:Y:S01]  /*10ce0*/  @P1 STG.E.U16 desc[UR52][R4.64], R6 ;  /* 0x0000000604001986 */ /* 0x0007e2000c101534 */
[----:B------:R-:W-:-:S03]  /*10cf0*/  ISETP.GT.AND P1, PT, R3, 0x1, PT ;  /* 0x000000010300780c */ /* 0x000fc60003f24270 */
[----:B------:R-:W2:Y:S01]  /*10d00*/  LDL.LU R192, [R1+0x1dc] ;  /* 0x0001dc0001c07983 */ /* 0x000ea20000300800 */
[----:B------:R-:W-:-:S03]  /*10d10*/  ISETP.GT.AND P2, PT, R0, RZ, P1 ;  /* 0x000000ff0000720c */ /* 0x000fc60000f44270 */
[----:B------:R-:W2:Y:S04]  /*10d20*/  LDL.LU R193, [R1+0x1e0] ;  /* 0x0001e00001c17983 */ /* 0x000ea80000300800 */
[----:B------:R-:W2:Y:S04]  /*10d30*/  LDL.LU R194, [R1+0x1e4] ;  /* 0x0001e40001c27983 */ /* 0x000ea80000300800 */
[----:B------:R-:W2:Y:S01]  /*10d40*/  LDL.LU R195, [R1+0x1e8] ;  /* 0x0001e80001c37983 */ /* 0x000ea20000300800 */
[----:B---3--:R-:W-:-:S03]  /*10d50*/  FMUL R6, R8, R2 ;  /* 0x0000000208067220 */ /* 0x008fc60000400000 */
[----:B------:R-:W3:Y:S04]  /*10d60*/  LDL.LU R196, [R1+0x1ec] ;  /* 0x0001ec0001c47983 */ /* 0x000ee80000300800 */
[----:B------:R-:W3:Y:S04]  /*10d70*/  LDL.LU R197, [R1+0x1f0] ;  /* 0x0001f00001c57983 */ /* 0x000ee80000300800 */
[----:B------:R-:W3:Y:S04]  /*10d80*/  LDL.LU R198, [R1+0x1f4] ;  /* 0x0001f40001c67983 */ /* 0x000ee80000300800 */
[----:B------:R-:W3:Y:S04]  /*10d90*/  LDL.LU R199, [R1+0x1fc] ;  /* 0x0001fc0001c77983 */ /* 0x000ee80000300800 */
[----:B------:R-:W-:Y:S01]  /*10da0*/  STL [R1+0x238], R146 ;  /* 0x0002389201007387 */ /* 0x000fe20000100800 */
[----:B------:R-:W-:-:S03]  /*10db0*/  F2FP.BF16.F32.PACK_AB R6, RZ, R6 ;  /* 0x00000006ff06723e */ /* 0x000fc600000010ff */
[----:B------:R0:W-:Y:S01]  /*10dc0*/  STL [R1+0x234], R147 ;  /* 0x0002349301007387 */ /* 0x0001e20000100800 */
[----:B------:R-:W-:Y:S01]  /*10dd0*/  ISETP.GT.AND P0, PT, R0, 0x8, P0 ;  /* 0x000000080000780c */ /* 0x000fe20000704270 */
[----:B----4-:R-:W-:Y:S02]  /*10de0*/  FMUL R8, R7, R2 ;  /* 0x0000000207087220 */ /* 0x010fe40000400000 */
[----:B0-----:R-:W4:Y:S04]  /*10df0*/  LDL.LU R147, [R1+0x128] ;  /* 0x0001280001937983 */ /* 0x001f280000300800 */
[----:B------:R0:W-:Y:S01]  /*10e00*/  STL [R1+0x230], R148 ;  /* 0x0002309401007387 */ /* 0x0001e20000100800 */
[----:B------:R-:W-:-:S03]  /*10e10*/  SHF.L.U64.HI R15, R14, 0x4, R15 ;  /* 0x000000040e0f7819 */ /* 0x000fc6000001020f */
[----:B------:R1:W-:Y:S04]  /*10e20*/  @P2 STG.E.U16 desc[UR52][R4.64+0x2], R6 ;  /* 0x0000020604002986 */ /* 0x0003e8000c101534 */
[----:B0-----:R-:W2:Y:S04]  /*10e30*/  LDL.LU R148, [R1+0x12c] ;  /* 0x00012c0001947983 */ /* 0x001ea80000300800 */
[----:B------:R0:W-:Y:S01]  /*10e40*/  STL [R1+0x22c], R149 ;  /* 0x00022c9501007387 */ /* 0x0001e20000100800 */
[----:B-1----:R-:W-:-:S03]  /*10e50*/  LEA R6, P2, R14, R4, 0x4 ;  /* 0x000000040e067211 */ /* 0x002fc600078420ff */
[----:B0-----:R-:W3:Y:S04]  /*10e60*/  LDL.LU R149, [R1+0x138] ;  /* 0x0001380001957983 */ /* 0x001ee80000300800 */
[----:B------:R0:W-:Y:S01]  /*10e70*/  STL [R1+0x228], R150 ;  /* 0x0002289601007387 */ /* 0x0001e20000100800 */
[----:B------:R-:W-:Y:S01]  /*10e80*/  F2FP.BF16.F32.PACK_AB R8, RZ, R8 ;  /* 0x00000008ff08723e */ /* 0x000fe200000010ff */
[----:B------:R-:W-:Y:S02]  /*10e90*/  IMAD.X R7, R15, 0x1, R5, P2 ;  /* 0x000000010f077824 */ /* 0x000fe400010e0605 */
[----:B0-----:R-:W3:Y:S04]  /*10ea0*/  LDL.LU R150, [R1+0x13c] ;  /* 0x00013c0001967983 */ /* 0x001ee80000300800 */
[----:B------:R0:W-:Y:S04]  /*10eb0*/  STL [R1+0x224], R151 ;  /* 0x0002249701007387 */ /* 0x0001e80000100800 */
[----:B0-----:R-:W3:Y:S04]  /*10ec0*/  LDL.LU R151, [R1+0x140] ;  /* 0x0001400001977983 */ /* 0x001ee80000300800 */
[----:B------:R0:W-:Y:S04]  /*10ed0*/  STL [R1+0x220], R23 ;  /* 0x0002201701007387 */ /* 0x0001e80000100800 */
[----:B0-----:R-:W3:Y:S04]  /*10ee0*/  LDL.LU R23, [R1+0x144] ;  /* 0x0001440001177983 */ /* 0x001ee80000300800 */
[----:B------:R0:W-:Y:S04]  /*10ef0*/  STL [R1+0x21c], R22 ;  /* 0x00021c1601007387 */ /* 0x0001e80000100800 */
[----:B------:R-:W-:Y:S04]  /*10f00*/  @P0 STG.E.U16 desc[UR52][R6.64], R8 ;  /* 0x0000000806000986 */ /* 0x000fe8000c101534 */
[----:B0-----:R-:W3:Y:S04]  /*10f10*/  LDL.LU R22, [R1+0x148] ;  /* 0x0001480001167983 */ /* 0x001ee80000300800 */
[----:B------:R0:W-:Y:S04]  /*10f20*/  STL [R1+0x218], R16 ;  /* 0x0002181001007387 */ /* 0x0001e80000100800 */
[----:B0-----:R-:W3:Y:S04]  /*10f30*/  LDL.LU R16, [R1+0x14c] ;  /* 0x00014c0001107983 */ /* 0x001ee80000300800 */
[----:B------:R-:W4:Y:S04]  /*10f40*/  LDL.LU R10, [R1+0x84] ;  /* 0x00008400010a7983 */ /* 0x000f280000300800 */
[----:B------:R-:W2:Y:S04]  /*10f50*/  LDL.LU R11, [R1+0x88] ;  /* 0x00008800010b7983 */ /* 0x000ea80000300800 */
[----:B------:R-:W3:Y:S04]  /*10f60*/  LDL.LU R14, [R1+0x94] ;  /* 0x00009400010e7983 */ /* 0x000ee80000300800 */
[----:B------:R-:W4:Y:S04]  /*10f70*/  LDL.LU R15, [R1+0x80] ;  /* 0x00008000010f7983 */ /* 0x000f280000300800 */
[----:B------:R-:W2:Y:S01]  /*10f80*/  LDL.LU R8, [R1+0xc] ;  /* 0x00000c0001087983 */ /* 0x000ea20000300800 */
[----:B------:R-:W-:Y:S01]  /*10f90*/  ISETP.GT.AND P0, PT, R0, 0x8, P1 ;  /* 0x000000080000780c */ /* 0x000fe20000f04270 */
[----:B--2---:R-:W-:-:S05]  /*10fa0*/  FMUL R8, R8, R2 ;  /* 0x0000000208087220 */ /* 0x004fca0000400000 */
[----:B------:R-:W-:-:S07]  /*10fb0*/  F2FP.BF16.F32.PACK_AB R8, RZ, R8 ;  /* 0x00000008ff08723e */ /* 0x000fce00000010ff */
[----:B------:R0:W-:Y:S04]  /*10fc0*/  @P0 STG.E.U16 desc[UR52][R6.64+0x2], R8 ;  /* 0x0000020806000986 */ /* 0x0001e8000c101534 */
[----:B0-----:R-:W2:Y:S01]  /*10fd0*/  LDL.LU R8, [R1+0x10] ;  /* 0x0000100001087983 */ /* 0x001ea20000300800 */
[----:B------:R-:W-:-:S04]  /*10fe0*/  ISETP.GT.AND P0, PT, R3, 0x8, PT ;  /* 0x000000080300780c */ /* 0x000fc80003f04270 */
[----:B------:R-:W-:Y:S01]  /*10ff0*/  ISETP.GT.AND P1, PT, R0, RZ, P0 ;  /* 0x000000ff0000720c */ /* 0x000fe20000724270 */
        /* <DEDUP_REMOVED lines=10> */
[----:B------:R-:W-:Y:S01]  /*110a0*/  ISETP.GT.AND P0, PT, R0, 0x8, P0 ;  /* 0x000000080000780c */ /* 0x000fe20000704270 */
        /* <DEDUP_REMOVED lines=75> */
[----:B------:R-:W-:Y:S01]  /*11560*/  ISETP.GT.AND P1, PT, R3, 0x28, PT ;  /* 0x000000280300780c */ /* 0x000fe20003f24270 */
[-C--:B------:R-:W-:Y:S01]  /*11570*/  FMUL R9, R9, R2.reuse ;  /* 0x0000000209097220 */ /* 0x080fe20000400000 */
[----:B------:R-:W-:Y:S01]  /*11580*/  ISETP.GT.AND P3, PT, R3, 0x29, PT ;  /* 0x000000290300780c */ /* 0x000fe20003f64270 */
[-C--:B------:R-:W-:Y:S01]  /*11590*/  FMUL R156, R156, R2.reuse ;  /* 0x000000029c9c7220 */ /* 0x080fe20000400000 */
[C---:B------:R-:W-:Y:S01]  /*115a0*/  ISETP.GT.AND P0, PT, R0.reuse, RZ, P1 ;  /* 0x000000ff0000720c */ /* 0x040fe20000f04270 */
[-C--:B------:R-:W-:Y:S01]  /*115b0*/  FMUL R155, R155, R2.reuse ;  /* 0x000000029b9b7220 */ /* 0x080fe20000400000 */
[----:B------:R-:W-:Y:S01]  /*115c0*/  ISETP.GT.AND P2, PT, R0, RZ, P3 ;  /* 0x000000ff0000720c */ /* 0x000fe20001f44270 */
[-C--:B------:R-:W-:Y:S01]  /*115d0*/  FMUL R154, R154, R2.reuse ;  /* 0x000000029a9a7220 */ /* 0x080fe20000400000 */
[----:B------:R-:W-:Y:S01]  /*115e0*/  F2FP.BF16.F32.PACK_AB R9, RZ, R9 ;  /* 0x00000009ff09723e */ /* 0x000fe200000010ff */
[-C--:B------:R-:W-:Y:S01]  /*115f0*/  FMUL R153, R153, R2.reuse ;  /* 0x0000000299997220 */ /* 0x080fe20000400000 */
[-C--:B------:R-:W-:Y:S01]  /*11600*/  FMUL R152, R152, R2.reuse ;  /* 0x0000000298987220 */ /* 0x080fe20000400000 */
[-C--:B------:R-:W-:Y:S01]  /*11610*/  FMUL R21, R21, R2.reuse ;  /* 0x0000000215157220 */ /* 0x080fe20000400000 */
[----:B------:R-:W-:Y:S01]  /*11620*/  PRMT R146, R9, 0x7610, R146 ;  /* 0x0000761009927816 */ /* 0x000fe20000000092 */
[-C--:B------:R-:W-:Y:S01]  /*11630*/  FMUL R20, R20, R2.reuse ;  /* 0x0000000214147220 */ /* 0x080fe20000400000 */
[----:B------:R-:W-:Y:S01]  /*11640*/  ISETP.GT.AND P1, PT, R0, 0x8, P1 ;  /* 0x000000080000780c */ /* 0x000fe20000f24270 */
[-C--:B------:R-:W-:Y:S01]  /*11650*/  FMUL R19, R19, R2.reuse ;  /* 0x0000000213137220 */ /* 0x080fe20000400000 */
[-C--:B------:R-:W-:Y:S01]  /*11660*/  FMUL R18, R18, R2.reuse ;  /* 0x0000000212127220 */ /* 0x080fe20000400000 */
[----:B------:R-:W-:Y:S01]  /*11670*/  @P0 STG.E.U16 desc[UR52][R4.64+0x50], R146 ;  /* 0x0000509204000986 */ /* 0x000fe2000c101534 */
[----:B------:R-:W-:Y:S01]  /*11680*/  ISETP.GT.AND P3, PT, R0, 0x8, P3 ;  /* 0x000000080000780c */ /* 0x000fe20001f64270 */
[-C--:B------:R-:W-:Y:S01]  /*11690*/  FMUL R17, R17, R2.reuse ;  /* 0x0000000211117220 */ /* 0x080fe20000400000 */
[----:B------:R-:W-:Y:S01]  /*116a0*/  ISETP.GT.AND P0, PT, R3, 0x31, PT ;  /* 0x000000310300780c */ /* 0x000fe20003f04270 */
[----:B----4-:R-:W-:Y:S01]  /*116b0*/  FMUL R15, R15, R2 ;  /* 0x000000020f0f7220 */ /* 0x010fe20000400000 */
[----:B------:R-:W-:Y:S01]  /*116c0*/  F2FP.BF16.F32.PACK_AB R156, RZ, R156 ;  /* 0x0000009cff9c723e */ /* 0x000fe200000010ff */
[-C--:B------:R-:W-:Y:S01]  /*116d0*/  FMUL R10, R10, R2.reuse ;  /* 0x000000020a0a7220 */ /* 0x080fe20000400000 */
[----:B------:R-:W-:Y:S01]  /*116e0*/  ISETP.GT.AND P4, PT, R0, RZ, P0 ;  /* 0x000000ff0000720c */ /* 0x000fe20000784270 */
[-C--:B------:R-:W-:Y:S01]  /*116f0*/  FMUL R11, R11, R2.reuse ;  /* 0x000000020b0b7220 */ /* 0x080fe20000400000 */
[----:B------:R-:W-:Y:S01]  /*11700*/  F2FP.BF16.F32.PACK_AB R155, RZ, R155 ;  /* 0x0000009bff9b723e */ /* 0x000fe200000010ff */
[----:B------:R-:W-:Y:S01]  /*11710*/  FMUL R12, R12, R2 ;  /* 0x000000020c0c7220 */ /* 0x000fe20000400000 */
[----:B------:R-:W-:Y:S01]  /*11720*/  F2FP.BF16.F32.PACK_AB R154, RZ, R154 ;  /* 0x0000009aff9a723e */ /* 0x000fe200000010ff */
[-C--:B------:R-:W-:Y:S01]  /*11730*/  FMUL R13, R13, R2.reuse ;  /* 0x000000020d0d7220 */ /* 0x080fe20000400000 */
[----:B------:R-:W-:Y:S01]  /*11740*/  F2FP.BF16.F32.PACK_AB R153, RZ, R153 ;  /* 0x00000099ff99723e */ /* 0x000fe200000010ff */
[----:B---3--:R-:W-:Y:S01]  /*11750*/  FMUL R14, R14, R2 ;  /* 0x000000020e0e7220 */ /* 0x008fe20000400000 */
[----:B------:R-:W-:Y:S01]  /*11760*/  F2FP.BF16.F32.PACK_AB R152, RZ, R152 ;  /* 0x00000098ff98723e */ /* 0x000fe200000010ff */
[-C--:B------:R-:W-:Y:S01]  /*11770*/  FMUL R203, R203, R2.reuse ;  /* 0x00000002cbcb7220 */ /* 0x080fe20000400000 */
[----:B------:R-:W-:Y:S01]  /*11780*/  F2FP.BF16.F32.PACK_AB R21, RZ, R21 ;  /* 0x00000015ff15723e */ /* 0x000fe200000010ff */
[----:B------:R-:W-:Y:S01]  /*11790*/  FMUL R202, R202, R2 ;  /* 0x00000002caca7220 */ /* 0x000fe20000400000 */
[----:B------:R-:W-:Y:S01]  /*117a0*/  F2FP.BF16.F32.PACK_AB R20, RZ, R20 ;  /* 0x00000014ff14723e */ /* 0x000fe200000010ff */
[-C--:B------:R-:W-:Y:S01]  /*117b0*/  FMUL R200, R200, R2.reuse ;  /* 0x00000002c8c87220 */ /* 0x080fe20000400000 */
[----:B------:R-:W-:Y:S01]  /*117c0*/  F2FP.BF16.F32.PACK_AB R19, RZ, R19 ;  /* 0x00000013ff13723e */ /* 0x000fe200000010ff */
[----:B------:R-:W-:Y:S01]  /*117d0*/  FMUL R201, R201, R2 ;  /* 0x00000002c9c97220 */ /* 0x000fe20000400000 */
[----:B------:R-:W-:Y:S01]  /*117e0*/  F2FP.BF16.F32.PACK_AB R18, RZ, R18 ;  /* 0x00000012ff12723e */ /* 0x000fe200000010ff */
[-C--:B------:R-:W-:Y:S01]  /*117f0*/  FMUL R236, R144, R2.reuse ;  /* 0x0000000290ec7220 */ /* 0x080fe20000400000 */
[----:B------:R-:W-:Y:S01]  /*11800*/  F2FP.BF16.F32.PACK_AB R17, RZ, R17 ;  /* 0x00000011ff11723e */ /* 0x000fe200000010ff */
[----:B------:R-:W3:Y:S01]  /*11810*/  LDL.LU R144, [R1+0x240] ;  /* 0x0002400001907983 */ /* 0x000ee20000300800 */
[----:B------:R-:W-:Y:S01]  /*11820*/  F2FP.BF16.F32.PACK_AB R15, RZ, R15 ;  /* 0x0000000fff0f723e */ /* 0x000fe200000010ff */
[----:B------:R-:W-:Y:S01]  /*11830*/  FMUL R237, R145, R2 ;  /* 0x0000000291ed7220 */ /* 0x000fe20000400000 */
[----:B------:R-:W-:Y:S01]  /*11840*/  F2FP.BF16.F32.PACK_AB R10, RZ, R10 ;  /* 0x0000000aff0a723e */ /* 0x000fe200000010ff */
[----:B------:R-:W4:Y:S01]  /*11850*/  LDL.LU R145, [R1+0x23c] ;  /* 0x00023c0001917983 */ /* 0x000f220000300800 */
[----:B------:R-:W-:Y:S01]  /*11860*/  F2FP.BF16.F32.PACK_AB R13, RZ, R13 ;  /* 0x0000000dff0d723e */ /* 0x000fe200000010ff */
[----:B------:R-:W-:Y:S01]  /*11870*/  FMUL R207, R207, R2 ;  /* 0x00000002cfcf7220 */ /* 0x000fe20000400000 */
[----:B------:R-:W-:Y:S01]  /*11880*/  F2FP.BF16.F32.PACK_AB R14, RZ, R14 ;  /* 0x0000000eff0e723e */ /* 0x000fe200000010ff */
[----:B------:R-:W3:Y:S01]  /*11890*/  LDL.LU R9, [R1+0x1f8] ;  /* 0x0001f80001097983 */ /* 0x000ee20000300800 */
[----:B------:R-:W-:Y:S01]  /*118a0*/  F2FP.BF16.F32.PACK_AB R200, RZ, R200 ;  /* 0x000000c8ffc8723e */ /* 0x000fe200000010ff */
[-C--:B------:R-:W-:Y:S01]  /*118b0*/  FMUL R206, R206, R2.reuse ;  /* 0x00000002cece7220 */ /* 0x080fe20000400000 */
[----:B------:R-:W-:Y:S01]  /*118c0*/  F2FP.BF16.F32.PACK_AB R201, RZ, R201 ;  /* 0x000000c9ffc9723e */ /* 0x000fe200000010ff */
[-C--:B------:R-:W-:Y:S01]  /*118d0*/  FMUL R204, R204, R2.reuse ;  /* 0x00000002cccc7220 */ /* 0x080fe20000400000 */
[----:B------:R-:W-:Y:S01]  /*118e0*/  F2FP.BF16.F32.PACK_AB R207, RZ, R207 ;  /* 0x000000cfffcf723e */ /* 0x000fe200000010ff */
[----:B------:R-:W-:Y:S01]  /*118f0*/  FMUL R205, R205, R2 ;  /* 0x00000002cdcd7220 */ /* 0x000fe20000400000 */
[----:B------:R-:W-:Y:S01]  /*11900*/  F2FP.BF16.F32.PACK_AB R206, RZ, R206 ;  /* 0x000000ceffce723e */ /* 0x000fe200000010ff */
[----:B------:R-:W-:Y:S01]  /*11910*/  FMUL R211, R211, R2 ;  /* 0x00000002d3d37220 */ /* 0x000fe20000400000 */
        /* <DEDUP_REMOVED lines=53> */
[-C--:B------:R-:W-:Y:S01]  /*11c70*/  FMUL R233, R233, R2.reuse ;  /* 0x00000002e9e97220 */ /* 0x080fe20000400000 */
[-C--:B------:R-:W-:Y:S01]  /*11c80*/  FMUL R147, R147, R2.reuse ;  /* 0x0000000293937220 */ /* 0x080fe20000400000 */
[-C--:B------:R-:W-:Y:S01]  /*11c90*/  FMUL R148, R148, R2.reuse ;  /* 0x0000000294947220 */ /* 0x080fe20000400000 */
[-C--:B--2---:R-:W-:Y:S01]  /*11ca0*/  FMUL R8, R8, R2.reuse ;  /* 0x0000000208087220 */ /* 0x084fe20000400000 */
[----:B------:R-:W-:Y:S01]  /*11cb0*/  FMUL R149, R149, R2 ;  /* 0x0000000295957220 */ /* 0x000fe20000400000 */
[----:B------:R-:W-:Y:S01]  /*11cc0*/  F2FP.BF16.F32.PACK_AB R236, RZ, R236 ;  /* 0x000000ecffec723e */ /* 0x000fe200000010ff */
[-C--:B------:R-:W-:Y:S01]  /*11cd0*/  FMUL R150, R150, R2.reuse ;  /* 0x0000000296967220 */ /* 0x080fe20000400000 */
[----:B------:R-:W-:Y:S01]  /*11ce0*/  F2FP.BF16.F32.PACK_AB R237, RZ, R237 ;  /* 0x000000edffed723e */ /* 0x000fe200000010ff */
[----:B------:R-:W-:Y:S01]  /*11cf0*/  FMUL R151, R151, R2 ;  /* 0x0000000297977220 */ /* 0x000fe20000400000 */
[----:B------:R-:W-:Y:S01]  /*11d00*/  F2FP.BF16.F32.PACK_AB R8, RZ, R8 ;  /* 0x00000008ff08723e */ /* 0x000fe200000010ff */
[-C--:B------:R-:W-:Y:S01]  /*11d10*/  FMUL R23, R23, R2.reuse ;  /* 0x0000000217177220 */ /* 0x080fe20000400000 */
[-C--:B------:R-:W-:Y:S01]  /*11d20*/  FMUL R22, R22, R2.reuse ;  /* 0x0000000216167220 */ /* 0x080fe20000400000 */
[-C--:B------:R-:W-:Y:S01]  /*11d30*/  FMUL R16, R16, R2.reuse ;  /* 0x0000000210107220 */ /* 0x080fe20000400000 */
[-C--:B------:R-:W-:Y:S01]  /*11d40*/  FMUL R157, R157, R2.reuse ;  /* 0x000000029d9d7220 */ /* 0x080fe20000400000 */
[----:B------:R0:W-:Y:S01]  /*11d50*/  @P2 STG.E.U16 desc[UR52][R4.64+0x52], R8 ;  /* 0x0000520804002986 */ /* 0x0001e2000c101534 */
[----:B------:R-:W-:Y:S01]  /*11d60*/  ISETP.GT.AND P2, PT, R3, 0x30, PT ;  /* 0x000000300300780c */ /* 0x000fe20003f44270 */
[-C--:B------:R-:W-:Y:S01]  /*11d70*/  FMUL R158, R158, R2.reuse ;  /* 0x000000029e9e7220 */ /* 0x080fe20000400000 */
[-C--:B------:R-:W-:Y:S01]  /*11d80*/  FMUL R159, R159, R2.reuse ;  /* 0x000000029f9f7220 */ /* 0x080fe20000400000 */
[----:B------:R-:W-:Y:S01]  /*11d90*/  FMUL R160, R160, R2 ;  /* 0x00000002a0a07220 */ /* 0x000fe20000400000 */
[C---:B------:R-:W-:Y:S01]  /*11da0*/  ISETP.GT.AND P5, PT, R0.reuse, RZ, P2 ;  /* 0x000000ff0000720c */ /* 0x040fe200017a4270 */
[----:B------:R-:W-:Y:S01]  /*11db0*/  @P1 STG.E.U16 desc[UR52][R6.64+0x50], R156 ;  /* 0x0000509c06001986 */ /* 0x000fe2000c101534 */
[----:B------:R-:W-:-:S02]  /*11dc0*/  ISETP.GT.AND P1, PT, R0, 0x8, P2 ;  /* 0x000000080000780c */ /* 0x000fc40001724270 */
[C---:B------:R-:W-:Y:S01]  /*11dd0*/  ISETP.GT.AND P2, PT, R3.reuse, 0x38, PT ;  /* 0x000000380300780c */ /* 0x040fe20003f44270 */
[----:B------:R-:W-:Y:S01]  /*11de0*/  @P3 STG.E.U16 desc[UR52][R6.64+0x52], R155 ;  /* 0x0000529b06003986 */ /* 0x000fe2000c101534 */
[----:B------:R-:W-:Y:S02]  /*11df0*/  ISETP.GT.AND P3, PT, R0, 0x8, P0 ;  /* 0x000000080000780c */ /* 0x000fe40000764270 */
[----:B------:R-:W-:Y:S01]  /*11e00*/  ISETP.GT.AND P0, PT, R3, 0x39, PT ;  /* 0x000000390300780c */ /* 0x000fe20003f04270 */
[-C--:B------:R-:W-:Y:S01]  /*11e10*/  FMUL R161, R161, R2.reuse ;  /* 0x00000002a1a17220 */ /* 0x080fe20000400000 */
[-C--:B------:R-:W-:Y:S01]  /*11e20*/  FMUL R162, R162, R2.reuse ;  /* 0x00000002a2a27220 */ /* 0x080fe20000400000 */
[-C--:B------:R-:W-:Y:S01]  /*11e30*/  FMUL R163, R163, R2.reuse ;  /* 0x00000002a3a37220 */ /* 0x080fe20000400000 */
[----:B------:R-:W-:Y:S01]  /*11e40*/  FMUL R164, R164, R2 ;  /* 0x00000002a4a47220 */ /* 0x000fe20000400000 */
[----:B------:R-:W-:Y:S01]  /*11e50*/  @P5 STG.E.U16 desc[UR52][R4.64+0x60], R154 ;  /* 0x0000609a04005986 */ /* 0x000fe2000c101534 */
[----:B------:R-:W-:-:S03]  /*11e60*/  ISETP.GT.AND P5, PT, R0, RZ, P2 ;  /* 0x000000ff0000720c */ /* 0x000fc600017a4270 */
[----:B------:R-:W-:Y:S01]  /*11e70*/  @P4 STG.E.U16 desc[UR52][R4.64+0x62], R153 ;  /* 0x0000629904004986 */ /* 0x000fe2000c101534 */
[----:B------:R-:W-:-:S03]  /*11e80*/  ISETP.GT.AND P4, PT, R0, RZ, P0 ;  /* 0x000000ff0000720c */ /* 0x000fc60000784270 */
[----:B------:R-:W-:Y:S01]  /*11e90*/  @P1 STG.E.U16 desc[UR52][R6.64+0x60], R152 ;  /* 0x0000609806001986 */ /* 0x000fe2000c101534 */
[C---:B------:R-:W-:Y:S02]  /*11ea0*/  ISETP.GT.AND P1, PT, R0.reuse, 0x8, P2 ;  /* 0x000000080000780c */ /* 0x040fe40001724270 */
[C---:B------:R-:W-:Y:S01]  /*11eb0*/  ISETP.GT.AND P2, PT, R3.reuse, 0x40, PT ;  /* 0x000000400300780c */ /* 0x040fe20003f44270 */
[----:B------:R-:W-:Y:S01]  /*11ec0*/  @P3 STG.E.U16 desc[UR52][R6.64+0x62], R21 ;  /* 0x0000621506003986 */ /* 0x000fe2000c101534 */
[C---:B------:R-:W-:Y:S02]  /*11ed0*/  ISETP.GT.AND P3, PT, R0.reuse, 0x8, P0 ;  /* 0x000000080000780c */ /* 0x040fe40000764270 */
[----:B------:R-:W-:Y:S01]  /*11ee0*/  ISETP.GT.AND P0, PT, R3, 0x41, PT ;  /* 0x000000410300780c */ /* 0x000fe20003f04270 */
        /* <DEDUP_REMOVED lines=12> */
[----:B------:R1:W-:Y:S01]  /*11fb0*/  @P4 STG.E.U16 desc[UR52][R4.64+0x82], R10 ;  /* 0x0000820a04004986 */ /* 0x0003e2000c101534 */
[----:B------:R-:W-:Y:S02]  /*11fc0*/  ISETP.GT.AND P4, PT, R0, RZ, P0 ;  /* 0x000000ff0000720c */ /* 0x000fe40000784270 */
[----:B0-----:R-:W-:Y:S01]  /*11fd0*/  F2FP.BF16.F32.PACK_AB R8, RZ, R12 ;  /* 0x0000000cff08723e */ /* 0x001fe200000010ff */
[-C--:B------:R-:W-:Y:S01]  /*11fe0*/  FMUL R165, R165, R2.reuse ;  /* 0x00000002a5a57220 */ /* 0x080fe20000400000 */
[-C--:B------:R-:W-:Y:S01]  /*11ff0*/  FMUL R166, R166, R2.reuse ;  /* 0x00000002a6a67220 */ /* 0x080fe20000400000 */
[-C--:B------:R-:W-:Y:S01]  /*12000*/  FMUL R167, R167, R2.reuse ;  /* 0x00000002a7a77220 */ /* 0x080fe20000400000 */
[-C--:B------:R-:W-:Y:S01]  /*12010*/  FMUL R168, R168, R2.reuse ;  /* 0x00000002a8a87220 */ /* 0x080fe20000400000 */
[-C--:B------:R-:W-:Y:S01]  /*12020*/  FMUL R169, R169, R2.reuse ;  /* 0x00000002a9a97220 */ /* 0x080fe20000400000 */
[-C--:B------:R-:W-:Y:S01]  /*12030*/  FMUL R170, R170, R2.reuse ;  /* 0x00000002aaaa7220 */ /* 0x080fe20000400000 */
[-C--:B------:R-:W-:Y:S01]  /*12040*/  FMUL R171, R171, R2.reuse ;  /* 0x00000002abab7220 */ /* 0x080fe20000400000 */
[-C--:B------:R-:W-:Y:S01]  /*12050*/  FMUL R172, R172, R2.reuse ;  /* 0x00000002acac7220 */ /* 0x080fe20000400000 */
[----:B-1----:R-:W-:Y:S01]  /*12060*/  F2FP.BF16.F32.PACK_AB R10, RZ, R11 ;  /* 0x0000000bff0a723e */ /* 0x002fe200000010ff */
[-C--:B------:R-:W-:Y:S01]  /*12070*/  FMUL R173, R173, R2.reuse ;  /* 0x00000002adad7220 */ /* 0x080fe20000400000 */
[-C--:B------:R-:W-:Y:S01]  /*12080*/  FMUL R174, R174, R2.reuse ;  /* 0x00000002aeae7220 */ /* 0x080fe20000400000 */
[-C--:B------:R-:W-:Y:S01]  /*12090*/  FMUL R175, R175, R2.reuse ;  /* 0x00000002afaf7220 */ /* 0x080fe20000400000 */
[----:B------:R-:W-:Y:S01]  /*120a0*/  FMUL R176, R176, R2 ;  /* 0x00000002b0b07220 */ /* 0x000fe20000400000 */
[----:B------:R0:W-:Y:S01]  /*120b0*/  @P1 STG.E.U16 desc[UR52][R6.64+0x80], R10 ;  /* 0x0000800a06001986 */ /* 0x0001e2000c101534 */
[----:B------:R-:W-:-:S02]  /*120c0*/  ISETP.GT.AND P1, PT, R0, 0x8, P2 ;  /* 0x000000080000780c */ /* 0x000fc40001724270 */
[C---:B------:R-:W-:Y:S01]  /*120d0*/  ISETP.GT.AND P2, PT, R3.reuse, 0x50, PT ;  /* 0x000000500300780c */ /* 0x040fe20003f44270 */
[----:B------:R1:W-:Y:S01]  /*120e0*/  @P3 STG.E.U16 desc[UR52][R6.64+0x82], R8 ;  /* 0x0000820806003986 */ /* 0x0003e2000c101534 */
[C---:B------:R-:W-:Y:S02]  /*120f0*/  ISETP.GT.AND P3, PT, R0.reuse, 0x8, P0 ;  /* 0x000000080000780c */ /* 0x040fe40000764270 */
[----:B------:R-:W-:Y:S01]  /*12100*/  ISETP.GT.AND P0, PT, R3, 0x51, PT ;  /* 0x000000510300780c */ /* 0x000fe20003f04270 */
[----:B------:R-:W-:Y:S01]  /*12110*/  @P5 STG.E.U16 desc[UR52][R4.64+0x90], R13 ;  /* 0x0000900d04005986 */ /* 0x000fe2000c101534 */
[----:B------:R-:W-:-:S03]  /*12120*/  ISETP.GT.AND P5, PT, R0, RZ, P2 ;  /* 0x000000ff0000720c */ /* 0x000fc600017a4270 */
[----:B------:R-:W-:Y:S01]  /*12130*/  @P4 STG.E.U16 desc[UR52][R4.64+0x92], R14 ;  /* 0x0000920e04004986 */ /* 0x000fe2000c101534 */
[----:B------:R-:W-:Y:S02]  /*12140*/  ISETP.GT.AND P4, PT, R0, RZ, P0 ;  /* 0x000000ff0000720c */ /* 0x000fe40000784270 */
[----:B0-----:R-:W-:Y:S01]  /*12150*/  F2FP.BF16.F32.PACK_AB R10, RZ, R203 ;  /* 0x000000cbff0a723e */ /* 0x001fe200000010ff */
[----:B------:R-:W-:Y:S01]  /*12160*/  FMUL R177, R177, R2 ;  /* 0x00000002b1b17220 */ /* 0x000fe20000400000 */
[----:B-1----:R-:W-:Y:S01]  /*12170*/  F2FP.BF16.F32.PACK_AB R8, RZ, R202 ;  /* 0x000000caff08723e */ /* 0x002fe200000010ff */
[-C--:B------:R-:W-:Y:S01]  /*12180*/  FMUL R178, R178, R2.reuse ;  /* 0x00000002b2b27220 */ /* 0x080fe20000400000 */
[----:B------:R-:W-:Y:S01]  /*12190*/  FMUL R179, R179, R2 ;  /* 0x00000002b3b37220 */ /* 0x000fe20000400000 */
[----:B------:R-:W-:Y:S01]  /*121a0*/  @P1 STG.E.U16 desc[UR52][R6.64+0x90], R10 ;  /* 0x0000900a06001986 */ /* 0x000fe2000c101534 */
[C---:B------:R-:W-:Y:S02]  /*121b0*/  ISETP.GT.AND P1, PT, R0.reuse, 0x8, P2 ;  /* 0x000000080000780c */ /* 0x040fe40001724270 */
[----:B------:R-:W-:Y:S01]  /*121c0*/  ISETP.GT.AND P2, PT, R3, 0x58, PT ;  /* 0x000000580300780c */ /* 0x000fe20003f44270 */
[----:B------:R0:W-:Y:S01]  /*121d0*/  @P3 STG.E.U16 desc[UR52][R6.64+0x92], R8 ;  /* 0x0000920806003986 */ /* 0x0001e2000c101534 */
[----:B------:R-:W-:-:S02]  /*121e0*/  ISETP.GT.AND P3, PT, R0, 0x8, P0 ;  /* 0x000000080000780c */ /* 0x000fc40000764270 */
        /* <DEDUP_REMOVED lines=74> */
[C---:B------:R-:W-:Y:S02]  /*12690*/  ISETP.GT.AND P4, PT, R0.reuse, RZ, P0 ;  /* 0x000000ff0000720c */ /* 0x040fe40000784270 */
[----:B------:R-:W-:Y:S01]  /*126a0*/  F2FP.BF16.F32.PACK_AB R234, RZ, R234 ;  /* 0x000000eaffea723e */ /* 0x000fe200000010ff */
[----:B------:R-:W-:Y:S01]  /*126b0*/  @P1 STG.E.U16 desc[UR52][R6.64+0x110], R235 ;  /* 0x000110eb06001986 */ /* 0x000fe2000c101534 */
[----:B------:R-:W-:Y:S02]  /*126c0*/  F2FP.BF16.F32.PACK_AB R232, RZ, R232 ;  /* 0x000000e8ffe8723e */ /* 0x000fe400000010ff */
[----:B------:R-:W-:Y:S01]  /*126d0*/  F2FP.BF16.F32.PACK_AB R233, RZ, R233 ;  /* 0x000000e9ffe9723e */ /* 0x000fe200000010ff */
[----:B------:R-:W-:Y:S01]  /*126e0*/  @P3 STG.E.U16 desc[UR52][R6.64+0x112], R234 ;  /* 0x000112ea06003986 */ /* 0x000fe2000c101534 */
[----:B------:R-:W-:Y:S02]  /*126f0*/  ISETP.GT.AND P1, PT, R0, 0x8, P2 ;  /* 0x000000080000780c */ /* 0x000fe40001724270 */
[----:B------:R-:W-:Y:S01]  /*12700*/  ISETP.GT.AND P2, PT, R3, 0x98, PT ;  /* 0x000000980300780c */ /* 0x000fe20003f44270 */
[-C--:B------:R-:W-:Y:S01]  /*12710*/  FMUL R180, R180, R2.reuse ;  /* 0x00000002b4b47220 */ /* 0x080fe20000400000 */
[C---:B------:R-:W-:Y:S01]  /*12720*/  ISETP.GT.AND P3, PT, R0.reuse, 0x8, P0 ;  /* 0x000000080000780c */ /* 0x040fe20000764270 */
[----:B------:R-:W-:Y:S01]  /*12730*/  FMUL R181, R181, R2 ;  /* 0x00000002b5b57220 */ /* 0x000fe20000400000 */
[----:B------:R-:W-:Y:S01]  /*12740*/  ISETP.GT.AND P0, PT, R3, 0x99, PT ;  /* 0x000000990300780c */ /* 0x000fe20003f04270 */
[----:B------:R-:W-:Y:S01]  /*12750*/  @P5 STG.E.U16 desc[UR52][R4.64+0x120], R232 ;  /* 0x000120e804005986 */ /* 0x000fe2000c101534 */
[----:B------:R-:W-:-:S03]  /*12760*/  ISETP.GT.AND P5, PT, R0, RZ, P2 ;  /* 0x000000ff0000720c */ /* 0x000fc600017a4270 */
[----:B------:R-:W-:Y:S01]  /*12770*/  @P4 STG.E.U16 desc[UR52][R4.64+0x122], R233 ;  /* 0x000122e904004986 */ /* 0x000fe2000c101534 */
[----:B------:R-:W-:Y:S02]  /*12780*/  ISETP.GT.AND P4, PT, R0, RZ, P0 ;  /* 0x000000ff0000720c */ /* 0x000fe40000784270 */
[----:B0-----:R-:W-:Y:S01]  /*12790*/  F2FP.BF16.F32.PACK_AB R8, RZ, R147 ;  /* 0x00000093ff08723e */ /* 0x001fe200000010ff */
[----:B------:R-:W-:Y:S01]  /*127a0*/  FMUL R182, R182, R2 ;  /* 0x00000002b6b67220 */ /* 0x000fe20000400000 */
[----:B------:R-:W-:Y:S01]  /*127b0*/  F2FP.BF16.F32.PACK_AB R10, RZ, R148 ;  /* 0x00000094ff0a723e */ /* 0x000fe200000010ff */
[-C--:B------:R-:W-:Y:S01]  /*127c0*/  FMUL R183, R183, R2.reuse ;  /* 0x00000002b7b77220 */ /* 0x080fe20000400000 */
[----:B------:R-:W-:Y:S01]  /*127d0*/  FMUL R184, R184, R2 ;  /* 0x00000002b8b87220 */ /* 0x000fe20000400000 */
[----:B------:R0:W-:Y:S01]  /*127e0*/  @P1 STG.E.U16 desc[UR52][R6.64+0x120], R8 ;  /* 0x0001200806001986 */ /* 0x0001e2000c101534 */
[C---:B------:R-:W-:Y:S02]  /*127f0*/  ISETP.GT.AND P1, PT, R0.reuse, 0x8, P2 ;  /* 0x000000080000780c */ /* 0x040fe40001724270 */
[----:B------:R-:W-:Y:S01]  /*12800*/  ISETP.GT.AND P2, PT, R3, 0xa0, PT ;  /* 0x000000a00300780c */ /* 0x000fe20003f44270 */
[----:B------:R1:W-:Y:S01]  /*12810*/  @P3 STG.E.U16 desc[UR52][R6.64+0x122], R10 ;  /* 0x0001220a06003986 */ /* 0x0003e2000c101534 */
[----:B------:R-:W-:-:S02]  /*12820*/  ISETP.GT.AND P3, PT, R0, 0x8, P0 ;  /* 0x000000080000780c */ /* 0x000fc40000764270 */
[----:B------:R-:W-:Y:S01]  /*12830*/  ISETP.GT.AND P0, PT, R3, 0xa1, PT ;  /* 0x000000a10300780c */ /* 0x000fe20003f04270 */
[----:B------:R-:W-:Y:S01]  /*12840*/  @P5 STG.E.U16 desc[UR52][R4.64+0x130], R236 ;  /* 0x000130ec04005986 */ /* 0x000fe2000c101534 */
[C---:B------:R-:W-:Y:S02]  /*12850*/  ISETP.GT.AND P5, PT, R0.reuse, RZ, P2 ;  /* 0x000000ff0000720c */ /* 0x040fe400017a4270 */
[----:B0-----:R-:W-:Y:S01]  /*12860*/  F2FP.BF16.F32.PACK_AB R8, RZ, R149 ;  /* 0x00000095ff08723e */ /* 0x001fe200000010ff */
[----:B------:R-:W-:Y:S01]  /*12870*/  @P4 STG.E.U16 desc[UR52][R4.64+0x132], R237 ;  /* 0x000132ed04004986 */ /* 0x000fe2000c101534 */
[----:B------:R-:W-:Y:S02]  /*12880*/  ISETP.GT.AND P4, PT, R0, RZ, P0 ;  /* 0x000000ff0000720c */ /* 0x000fe40000784270 */
[----:B-1----:R-:W-:Y:S01]  /*12890*/  F2FP.BF16.F32.PACK_AB R10, RZ, R150 ;  /* 0x00000096ff0a723e */ /* 0x002fe200000010ff */
[-C--:B------:R-:W-:Y:S01]  /*128a0*/  FMUL R185, R185, R2.reuse ;  /* 0x00000002b9b97220 */ /* 0x080fe20000400000 */
[----:B------:R-:W-:Y:S01]  /*128b0*/  PRMT R11, R8, 0x7610, R11 ;  /* 0x00007610080b7816 */ /* 0x000fe2000000000b */
[-C--:B------:R-:W-:Y:S01]  /*128c0*/  FMUL R186, R186, R2.reuse ;  /* 0x00000002baba7220 */ /* 0x080fe20000400000 */
[----:B------:R-:W-:Y:S01]  /*128d0*/  F2FP.BF16.F32.PACK_AB R8, RZ, R151 ;  /* 0x00000097ff08723e */ /* 0x000fe200000010ff */
[-C--:B------:R-:W-:Y:S01]  /*128e0*/  FMUL R187, R187, R2.reuse ;  /* 0x00000002bbbb7220 */ /* 0x080fe20000400000 */
[----:B------:R-:W-:Y:S01]  /*128f0*/  PRMT R12, R10, 0x7610, R12 ;  /* 0x000076100a0c7816 */ /* 0x000fe2000000000c */
[----:B------:R-:W-:Y:S01]  /*12900*/  FMUL R188, R188, R2 ;  /* 0x00000002bcbc7220 */ /* 0x000fe20000400000 */
[----:B------:R-:W-:Y:S01]  /*12910*/  F2FP.BF16.F32.PACK_AB R10, RZ, R23 ;  /* 0x00000017ff0a723e */ /* 0x000fe200000010ff */
[----:B------:R-:W-:Y:S01]  /*12920*/  @P1 STG.E.U16 desc[UR52][R6.64+0x130], R11 ;  /* 0x0001300b06001986 */ /* 0x000fe2000c101534 */
[----:B------:R-:W-:-:S02]  /*12930*/  PRMT R13, R8, 0x7610, R13 ;  /* 0x00007610080d7816 */ /* 0x000fc4000000000d */
[----:B------:R-:W-:Y:S01]  /*12940*/  PRMT R14, R10, 0x7610, R14 ;  /* 0x000076100a0e7816 */ /* 0x000fe2000000000e */
[----:B------:R-:W-:Y:S01]  /*12950*/  @P3 STG.E.U16 desc[UR52][R6.64+0x132], R12 ;  /* 0x0001320c06003986 */ /* 0x000fe2000c101534 */
[C---:B------:R-:W-:Y:S02]  /*12960*/  ISETP.GT.AND P1, PT, R0.reuse, 0x8, P2 ;  /* 0x000000080000780c */ /* 0x040fe40001724270 */
[----:B------:R-:W-:Y:S01]  /*12970*/  ISETP.GT.AND P2, PT, R3, 0xa8, PT ;  /* 0x000000a80300780c */ /* 0x000fe20003f44270 */
[-C--:B------:R-:W-:Y:S01]  /*12980*/  FMUL R189, R189, R2.reuse ;  /* 0x00000002bdbd7220 */ /* 0x080fe20000400000 */
[----:B------:R-:W-:Y:S01]  /*12990*/  ISETP.GT.AND P3, PT, R0, 0x8, P0 ;  /* 0x000000080000780c */ /* 0x000fe20000764270 */
[----:B------:R-:W-:Y:S01]  /*129a0*/  FMUL R190, R190, R2 ;  /* 0x00000002bebe7220 */ /* 0x000fe20000400000 */
[----:B------:R-:W-:Y:S01]  /*129b0*/  ISETP.GT.AND P0, PT, R3, 0xa9, PT ;  /* 0x000000a90300780c */ /* 0x000fe20003f04270 */
[----:B------:R-:W-:Y:S01]  /*129c0*/  @P5 STG.E.U16 desc[UR52][R4.64+0x140], R13 ;  /* 0x0001400d04005986 */ /* 0x000fe2000c101534 */
[----:B------:R-:W-:-:S03]  /*129d0*/  ISETP.GT.AND P5, PT, R0, RZ, P2 ;  /* 0x000000ff0000720c */ /* 0x000fc600017a4270 */
[----:B------:R-:W-:Y:S01]  /*129e0*/  @P4 STG.E.U16 desc[UR52][R4.64+0x142], R14 ;  /* 0x0001420e04004986 */ /* 0x000fe2000c101534 */
[----:B------:R-:W-:Y:S02]  /*129f0*/  ISETP.GT.AND P4, PT, R0, RZ, P0 ;  /* 0x000000ff0000720c */ /* 0x000fe40000784270 */
[----:B------:R-:W-:Y:S01]  /*12a00*/  F2FP.BF16.F32.PACK_AB R8, RZ, R22 ;  /* 0x00000016ff08723e */ /* 0x000fe200000010ff */
[----:B------:R-:W-:Y:S01]  /*12a10*/  FMUL R191, R191, R2 ;  /* 0x00000002bfbf7220 */ /* 0x000fe20000400000 */
[----:B------:R-:W-:Y:S01]  /*12a20*/  F2FP.BF16.F32.PACK_AB R10, RZ, R16 ;  /* 0x00000010ff0a723e */ /* 0x000fe200000010ff */
[----:B------:R-:W-:Y:S01]  /*12a30*/  FMUL R192, R192, R2 ;  /* 0x00000002c0c07220 */ /* 0x000fe20000400000 */
[----:B------:R-:W-:Y:S01]  /*12a40*/  F2FP.BF16.F32.PACK_AB R157, RZ, R157 ;  /* 0x0000009dff9d723e */ /* 0x000fe200000010ff */
[----:B------:R-:W-:Y:S01]  /*12a50*/  @P1 STG.E.U16 desc[UR52][R6.64+0x140], R8 ;  /* 0x0001400806001986 */ /* 0x000fe2000c101534 */
[----:B------:R-:W-:Y:S02]  /*12a60*/  F2FP.BF16.F32.PACK_AB R158, RZ, R158 ;  /* 0x0000009eff9e723e */ /* 0x000fe400000010ff */
[----:B------:R-:W-:Y:S01]  /*12a70*/  ISETP.GT.AND P1, PT, R0, 0x8, P2 ;  /* 0x000000080000780c */ /* 0x000fe20001724270 */
[----:B------:R-:W-:Y:S01]  /*12a80*/  @P3 STG.E.U16 desc[UR52][R6.64+0x142], R10 ;  /* 0x0001420a06003986 */ /* 0x000fe2000c101534 */
[----:B------:R-:W-:-:S02]  /*12a90*/  ISETP.GT.AND P2, PT, R3, 0xb0, PT ;  /* 0x000000b00300780c */ /* 0x000fc40003f44270 */
[C---:B------:R-:W-:Y:S01]  /*12aa0*/  ISETP.GT.AND P3, PT, R0.reuse, 0x8, P0 ;  /* 0x000000080000780c */ /* 0x040fe20000764270 */
        /* <DEDUP_REMOVED lines=153> */
[----:B------:R-:W-:Y:S01]  /*13440*/  @P5 STG.E.U16 desc[UR52][R4.64+0x1e0], R193 ;  /* 0x0001e0c104005986 */ /* 0x000fe2000c101534 */
[----:B------:R-:W-:-:S03]  /*13450*/  ISETP.GT.AND P1, PT, R3, 0xf9, PT ;  /* 0x000000f90300780c */ /* 0x000fc60003f24270 */
[----:B------:R-:W-:Y:S01]  /*13460*/  @P4 STG.E.U16 desc[UR52][R4.64+0x1e2], R194 ;  /* 0x0001e2c204004986 */ /* 0x000fe2000c101534 */
[----:B------:R-:W-:Y:S02]  /*13470*/  ISETP.GT.AND P4, PT, R0, RZ, P3 ;  /* 0x000000ff0000720c */ /* 0x000fe40001f84270 */
[----:B------:R-:W-:Y:S01]  /*13480*/  F2FP.BF16.F32.PACK_AB R195, RZ, R195 ;  /* 0x000000c3ffc3723e */ /* 0x000fe200000010ff */
[-C--:B------:R-:W-:Y:S01]  /*13490*/  FMUL R44, R44, R2.reuse ;  /* 0x000000022c2c7220 */ /* 0x080fe20000400000 */
[C---:B------:R-:W-:Y:S01]  /*134a0*/  ISETP.GT.AND P5, PT, R0.reuse, RZ, P1 ;  /* 0x000000ff0000720c */ /* 0x040fe20000fa4270 */
[----:B------:R-:W-:Y:S01]  /*134b0*/  FMUL R45, R45, R2 ;  /* 0x000000022d2d7220 */ /* 0x000fe20000400000 */
[----:B------:R-:W-:Y:S01]  /*134c0*/  F2FP.BF16.F32.PACK_AB R196, RZ, R196 ;  /* 0x000000c4ffc4723e */ /* 0x000fe200000010ff */
[----:B------:R-:W-:Y:S01]  /*134d0*/  @P2 STG.E.U16 desc[UR52][R6.64+0x1e0], R195 ;  /* 0x0001e0c306002986 */ /* 0x000fe2000c101534 */
[----:B------:R-:W-:Y:S02]  /*134e0*/  F2FP.BF16.F32.PACK_AB R197, RZ, R197 ;  /* 0x000000c5ffc5723e */ /* 0x000fe400000010ff */
[----:B------:R-:W-:Y:S01]  /*134f0*/  ISETP.GT.AND P3, PT, R0, 0x8, P3 ;  /* 0x000000080000780c */ /* 0x000fe20001f64270 */
[-C--:B------:R-:W-:Y:S01]  /*13500*/  FMUL R46, R46, R2.reuse ;  /* 0x000000022e2e7220 */ /* 0x080fe20000400000 */
[----:B------:R-:W-:Y:S01]  /*13510*/  ISETP.GT.AND P2, PT, R3, 0x100, PT ;  /* 0x000001000300780c */ /* 0x000fe20003f44270 */
[-C--:B------:R-:W-:Y:S01]  /*13520*/  FMUL R47, R47, R2.reuse ;  /* 0x000000022f2f7220 */ /* 0x080fe20000400000 */
[----:B------:R-:W-:Y:S01]  /*13530*/  ISETP.GT.AND P1, PT, R0, 0x8, P1 ;  /* 0x000000080000780c */ /* 0x000fe20000f24270 */
[----:B---3--:R-:W-:Y:S01]  /*13540*/  FMUL R9, R9, R2 ;  /* 0x0000000209097220 */ /* 0x008fe20000400000 */
[----:B------:R-:W-:Y:S01]  /*13550*/  F2FP.BF16.F32.PACK_AB R198, RZ, R198 ;  /* 0x000000c6ffc6723e */ /* 0x000fe200000010ff */
[----:B------:R-:W-:Y:S01]  /*13560*/  @P0 STG.E.U16 desc[UR52][R6.64+0x1e2], R196 ;  /* 0x0001e2c406000986 */ /* 0x000fe2000c101534 */
[----:B------:R-:W-:-:S03]  /*13570*/  ISETP.GT.AND P0, PT, R3, 0x101, PT ;  /* 0x000001010300780c */ /* 0x000fc60003f04270 */
[----:B------:R-:W-:Y:S01]  /*13580*/  @P4 STG.E.U16 desc[UR52][R4.64+0x1f0], R197 ;  /* 0x0001f0c504004986 */ /* 0x000fe2000c101534 */
[C---:B------:R-:W-:Y:S02]  /*13590*/  ISETP.GT.AND P4, PT, R0.reuse, RZ, P2 ;  /* 0x000000ff0000720c */ /* 0x040fe40001784270 */
[----:B------:R-:W-:Y:S01]  /*135a0*/  F2FP.BF16.F32.PACK_AB R9, RZ, R9 ;  /* 0x00000009ff09723e */ /* 0x000fe200000010ff */
[----:B------:R-:W-:Y:S01]  /*135b0*/  @P5 STG.E.U16 desc[UR52][R4.64+0x1f2], R198 ;  /* 0x0001f2c604005986 */ /* 0x000fe2000c101534 */
[----:B------:R-:W-:Y:S02]  /*135c0*/  F2FP.BF16.F32.PACK_AB R199, RZ, R199 ;  /* 0x000000c7ffc7723e */ /* 0x000fe400000010ff */
[C---:B------:R-:W-:Y:S01]  /*135d0*/  ISETP.GT.AND P5, PT, R0.reuse, RZ, P0 ;  /* 0x000000ff0000720c */ /* 0x040fe200007a4270 */
[----:B------:R-:W-:Y:S01]  /*135e0*/  @P3 STG.E.U16 desc[UR52][R6.64+0x1f0], R9 ;  /* 0x0001f00906003986 */ /* 0x000fe2000c101534 */
[----:B------:R-:W-:Y:S02]  /*135f0*/  F2FP.BF16.F32.PACK_AB R24, RZ, R24 ;  /* 0x00000018ff18723e */ /* 0x000fe400000010ff */
[----:B------:R-:W-:Y:S01]  /*13600*/  ISETP.GT.AND P2, PT, R0, 0x8, P2 ;  /* 0x000000080000780c */ /* 0x000fe20001744270 */
[----:B------:R-:W-:Y:S01]  /*13610*/  @P1 STG.E.U16 desc[UR52][R6.64+0x1f2], R199 ;  /* 0x0001f2c706001986 */ /* 0x000fe2000c101534 */
[----:B------:R-:W-:-:S02]  /*13620*/  ISETP.GT.AND P1, PT, R3, 0x108, PT ;  /* 0x000001080300780c */ /* 0x000fc40003f24270 */
[----:B------:R-:W-:Y:S01]  /*13630*/  F2FP.BF16.F32.PACK_AB R25, RZ, R25 ;  /* 0x00000019ff19723e */ /* 0x000fe200000010ff */
[----:B------:R-:W-:Y:S01]  /*13640*/  @P4 STG.E.U16 desc[UR52][R4.64+0x200], R24 ;  /* 0x0002001804004986 */ /* 0x000fe2000c101534 */
[----:B------:R-:W-:Y:S02]  /*13650*/  ISETP.GT.AND P3, PT, R0, 0x8, P0 ;  /* 0x000000080000780c */ /* 0x000fe40000764270 */
[----:B------:R-:W-:Y:S01]  /*13660*/  ISETP.GT.AND P0, PT, R3, 0x109, PT ;  /* 0x000001090300780c */ /* 0x000fe20003f04270 */
[----:B------:R-:W-:Y:S01]  /*13670*/  FMUL R48, R48, R2 ;  /* 0x0000000230307220 */ /* 0x000fe20000400000 */
[C---:B------:R-:W-:Y:S01]  /*13680*/  ISETP.GT.AND P4, PT, R0.reuse, RZ, P1 ;  /* 0x000000ff0000720c */ /* 0x040fe20000f84270 */
[----:B------:R-:W-:Y:S01]  /*13690*/  @P5 STG.E.U16 desc[UR52][R4.64+0x202], R25 ;  /* 0x0002021904005986 */ /* 0x000fe2000c101534 */
[----:B------:R-:W-:Y:S02]  /*136a0*/  F2FP.BF16.F32.PACK_AB R26, RZ, R26 ;  /* 0x0000001aff1a723e */ /* 0x000fe400000010ff */
[----:B------:R-:W-:Y:S01]  /*136b0*/  ISETP.GT.AND P5, PT, R0, RZ, P0 ;  /* 0x000000ff0000720c */ /* 0x000fe200007a4270 */
[----:B------:R-:W-:Y:S01]  /*136c0*/  FMUL R49, R49, R2 ;  /* 0x0000000231317220 */ /* 0x000fe20000400000 */
[----:B------:R-:W-:Y:S01]  /*136d0*/  F2FP.BF16.F32.PACK_AB R27, RZ, R27 ;  /* 0x0000001bff1b723e */ /* 0x000fe200000010ff */
[----:B------:R-:W-:Y:S01]  /*136e0*/  @P2 STG.E.U16 desc[UR52][R6.64+0x200], R26 ;  /* 0x0002001a06002986 */ /* 0x000fe2000c101534 */
[----:B------:R-:W-:-:S02]  /*136f0*/  F2FP.BF16.F32.PACK_AB R28, RZ, R28 ;  /* 0x0000001cff1c723e */ /* 0x000fc400000010ff */
[----:B------:R-:W-:Y:S01]  /*13700*/  ISETP.GT.AND P2, PT, R0, 0x8, P1 ;  /* 0x000000080000780c */ /* 0x000fe20000f44270 */
[----:B------:R-:W-:Y:S01]  /*13710*/  FMUL R50, R50, R2 ;  /* 0x0000000232327220 */ /* 0x000fe20000400000 */
[C---:B------:R-:W-:Y:S01]  /*13720*/  ISETP.GT.AND P1, PT, R3.reuse, 0x110, PT ;  /* 0x000001100300780c */ /* 0x040fe20003f24270 */
[----:B------:R-:W-:Y:S01]  /*13730*/  @P3 STG.E.U16 desc[UR52][R6.64+0x202], R27 ;  /* 0x0002021b06003986 */ /* 0x000fe2000c101534 */
[----:B------:R-:W-:Y:S02]  /*13740*/  F2FP.BF16.F32.PACK_AB R29, RZ, R29 ;  /* 0x0000001dff1d723e */ /* 0x000fe400000010ff */
[C---:B------:R-:W-:Y:S01]  /*13750*/  ISETP.GT.AND P3, PT, R0.reuse, 0x8, P0 ;  /* 0x000000080000780c */ /* 0x040fe20000764270 */
[----:B------:R-:W-:Y:S01]  /*13760*/  @P4 STG.E.U16 desc[UR52][R4.64+0x210], R28 ;  /* 0x0002101c04004986 */ /* 0x000fe2000c101534 */
[----:B------:R-:W-:Y:S02]  /*13770*/  ISETP.GT.AND P0, PT, R3, 0x111, PT ;  /* 0x000001110300780c */ /* 0x000fe40003f04270 */
[----:B------:R-:W-:Y:S01]  /*13780*/  ISETP.GT.AND P4, PT, R0, RZ, P1 ;  /* 0x000000ff0000720c */ /* 0x000fe20000f84270 */
[----:B------:R-:W-:Y:S01]  /*13790*/  @P5 STG.E.U16 desc[UR52][R4.64+0x212], R29 ;  /* 0x0002121d04005986 */ /* 0x000fe2000c101534 */
[----:B------:R-:W-:-:S02]  /*137a0*/  F2FP.BF16.F32.PACK_AB R30, RZ, R30 ;  /* 0x0000001eff1e723e */ /* 0x000fc400000010ff */
[C---:B------:R-:W-:Y:S01]  /*137b0*/  ISETP.GT.AND P5, PT, R0.reuse, RZ, P0 ;  /* 0x000000ff0000720c */ /* 0x040fe200007a4270 */
[----:B------:R-:W-:Y:S01]  /*137c0*/  FMUL R51, R51, R2 ;  /* 0x0000000233337220 */ /* 0x000fe20000400000 */
[----:B------:R-:W-:Y:S01]  /*137d0*/  F2FP.BF16.F32.PACK_AB R31, RZ, R31 ;  /* 0x0000001fff1f723e */ /* 0x000fe200000010ff */
[----:B------:R-:W-:Y:S01]  /*137e0*/  @P2 STG.E.U16 desc[UR52][R6.64+0x210], R30 ;  /* 0x0002101e06002986 */ /* 0x000fe2000c101534 */
[----:B------:R-:W-:Y:S02]  /*137f0*/  F2FP.BF16.F32.PACK_AB R32, RZ, R32 ;  /* 0x00000020ff20723e */ /* 0x000fe400000010ff */
[----:B------:R-:W-:Y:S01]  /*13800*/  ISETP.GT.AND P2, PT, R0, 0x8, P1 ;  /* 0x000000080000780c */ /* 0x000fe20000f44270 */
[----:B------:R-:W-:Y:S01]  /*13810*/  FMUL R52, R52, R2 ;  /* 0x0000000234347220 */ /* 0x000fe20000400000 */
[----:B------:R-:W-:Y:S01]  /*13820*/  ISETP.GT.AND P1, PT, R3, 0x118, PT ;  /* 0x000001180300780c */ /* 0x000fe20003f24270 */
[----:B------:R-:W-:Y:S01]  /*13830*/  @P3 STG.E.U16 desc[UR52][R6.64+0x212], R31 ;  /* 0x0002121f06003986 */ /* 0x000fe2000c101534 */
[----:B------:R-:W-:-:S02]  /*13840*/  F2FP.BF16.F32.PACK_AB R33, RZ, R33 ;  /* 0x00000021ff21723e */ /* 0x000fc400000010ff */
[C---:B------:R-:W-:Y:S01]  /*13850*/  ISETP.GT.AND P3, PT, R0.reuse, 0x8, P0 ;  /* 0x000000080000780c */ /* 0x040fe20000764270 */
[----:B------:R-:W-:Y:S01]  /*13860*/  @P4 STG.E.U16 desc[UR52][R4.64+0x220], R32 ;  /* 0x0002202004004986 */ /* 0x000fe2000c101534 */
[----:B------:R-:W-:Y:S02]  /*13870*/  ISETP.GT.AND P0, PT, R3, 0x119, PT ;  /* 0x000001190300780c */ /* 0x000fe40003f04270 */
        /* <DEDUP_REMOVED lines=116> */
[----:B------:R-:W2:Y:S01]  /*13fc0*/  LDL.LU R146, [R1+0x238] ;  /* 0x0002380001927983 */ /* 0x000ea20000300800 */
[----:B------:R-:W-:Y:S02]  /*13fd0*/  F2FP.BF16.F32.PACK_AB R63, RZ, R63 ;  /* 0x0000003fff3f723e */ /* 0x000fe400000010ff */
[----:B------:R-:W-:Y:S01]  /*13fe0*/  F2FP.BF16.F32.PACK_AB R64, RZ, R64 ;  /* 0x00000040ff40723e */ /* 0x000fe200000010ff */
[----:B------:R-:W-:Y:S01]  /*13ff0*/  @P2 STG.E.U16 desc[UR52][R6.64+0x290], R62 ;  /* 0x0002903e06002986 */ /* 0x000fe2000c101534 */
[----:B------:R-:W-:Y:S02]  /*14000*/  ISETP.GT.AND P2, PT, R0, 0x8, P1 ;  /* 0x000000080000780c */ /* 0x000fe40000f44270 */
[----:B------:R-:W-:Y:S01]  /*14010*/  ISETP.GT.AND P1, PT, R3, 0x158, PT ;  /* 0x000001580300780c */ /* 0x000fe20003f24270 */
[----:B------:R-:W-:Y:S01]  /*14020*/  @P3 STG.E.U16 desc[UR52][R6.64+0x292], R63 ;  /* 0x0002923f06003986 */ /* 0x000fe2000c101534 */
[----:B------:R-:W-:-:S02]  /*14030*/  F2FP.BF16.F32.PACK_AB R65, RZ, R65 ;  /* 0x00000041ff41723e */ /* 0x000fc400000010ff */
[C---:B------:R-:W-:Y:S01]  /*14040*/  ISETP.GT.AND P3, PT, R0.reuse, 0x8, P0 ;  /* 0x000000080000780c */ /* 0x040fe20000764270 */
[----:B------:R-:W-:Y:S01]  /*14050*/  @P4 STG.E.U16 desc[UR52][R4.64+0x2a0], R64 ;  /* 0x0002a04004004986 */ /* 0x000fe2000c101534 */
[----:B------:R-:W-:Y:S02]  /*14060*/  ISETP.GT.AND P0, PT, R3, 0x159, PT ;  /* 0x000001590300780c */ /* 0x000fe40003f04270 */
[----:B------:R-:W-:Y:S01]  /*14070*/  ISETP.GT.AND P4, PT, R0, RZ, P1 ;  /* 0x000000ff0000720c */ /* 0x000fe20000f84270 */
[----:B------:R-:W3:Y:S01]  /*14080*/  LDL.LU R147, [R1+0x234] ;  /* 0x0002340001937983 */ /* 0x000ee20000300800 */
[----:B------:R-:W-:Y:S01]  /*14090*/  FMUL R67, R67, R2 ;  /* 0x0000000243437220 */ /* 0x000fe20000400000 */
[----:B------:R-:W-:Y:S02]  /*140a0*/  F2FP.BF16.F32.PACK_AB R66, RZ, R66 ;  /* 0x00000042ff42723e */ /* 0x000fe400000010ff */
[----:B------:R-:W3:Y:S01]  /*140b0*/  LDL.LU R148, [R1+0x230] ;  /* 0x0002300001947983 */ /* 0x000ee20000300800 */
[----:B------:R-:W-:-:S03]  /*140c0*/  FMUL R68, R68, R2 ;  /* 0x0000000244447220 */ /* 0x000fc60000400000 */
[----:B------:R-:W3:Y:S04]  /*140d0*/  LDL.LU R149, [R1+0x22c] ;  /* 0x00022c0001957983 */ /* 0x000ee80000300800 */
[----:B------:R-:W-:Y:S01]  /*140e0*/  @P5 STG.E.U16 desc[UR52][R4.64+0x2a2], R65 ;  /* 0x0002a24104005986 */ /* 0x000fe2000c101534 */
[----:B------:R-:W-:Y:S01]  /*140f0*/  ISETP.GT.AND P5, PT, R0, RZ, P0 ;  /* 0x000000ff0000720c */ /* 0x000fe200007a4270 */
[----:B------:R-:W-:Y:S01]  /*14100*/  FMUL R69, R69, R2 ;  /* 0x0000000245457220 */ /* 0x000fe20000400000 */
[----:B------:R-:W-:Y:S01]  /*14110*/  F2FP.BF16.F32.PACK_AB R67, RZ, R67 ;  /* 0x00000043ff43723e */ /* 0x000fe200000010ff */
[----:B------:R-:W3:Y:S01]  /*14120*/  LDL.LU R150, [R1+0x228] ;  /* 0x0002280001967983 */ /* 0x000ee20000300800 */
[----:B------:R-:W-:-:S03]  /*14130*/  F2FP.BF16.F32.PACK_AB R68, RZ, R68 ;  /* 0x00000044ff44723e */ /* 0x000fc600000010ff */
[----:B------:R-:W-:Y:S01]  /*14140*/  @P2 STG.E.U16 desc[UR52][R6.64+0x2a0], R66 ;  /* 0x0002a04206002986 */ /* 0x000fe2000c101534 */
[----:B------:R-:W-:Y:S02]  /*14150*/  ISETP.GT.AND P2, PT, R0, 0x8, P1 ;  /* 0x000000080000780c */ /* 0x000fe40000f44270 */
[C---:B------:R-:W-:Y:S01]  /*14160*/  ISETP.GT.AND P1, PT, R3.reuse, 0x160, PT ;  /* 0x000001600300780c */ /* 0x040fe20003f24270 */
[----:B------:R-:W3:Y:S01]  /*14170*/  LDL.LU R151, [R1+0x224] ;  /* 0x0002240001977983 */ /* 0x000ee20000300800 */
[----:B------:R-:W-:Y:S01]  /*14180*/  F2FP.BF16.F32.PACK_AB R69, RZ, R69 ;  /* 0x00000045ff45723e */ /* 0x000fe200000010ff */
[-C--:B------:R-:W-:Y:S02]  /*14190*/  FMUL R70, R70, R2.reuse ;  /* 0x0000000246467220 */ /* 0x080fe40000400000 */
[----:B------:R-:W-:Y:S01]  /*141a0*/  @P3 STG.E.U16 desc[UR52][R6.64+0x2a2], R67 ;  /* 0x0002a24306003986 */ /* 0x000fe2000c101534 */
[C---:B------:R-:W-:Y:S02]  /*141b0*/  ISETP.GT.AND P3, PT, R0.reuse, 0x8, P0 ;  /* 0x000000080000780c */ /* 0x040fe40000764270 */
[----:B------:R-:W-:Y:S01]  /*141c0*/  ISETP.GT.AND P0, PT, R3, 0x161, PT ;  /* 0x000001610300780c */ /* 0x000fe20003f04270 */
[----:B------:R-:W-:Y:S01]  /*141d0*/  @P4 STG.E.U16 desc[UR52][R4.64+0x2b0], R68 ;  /* 0x0002b04404004986 */ /* 0x000fe2000c101534 */
[----:B------:R-:W-:Y:S01]  /*141e0*/  ISETP.GT.AND P4, PT, R0, RZ, P1 ;  /* 0x000000ff0000720c */ /* 0x000fe20000f84270 */
[----:B------:R-:W-:Y:S01]  /*141f0*/  FMUL R71, R71, R2 ;  /* 0x0000000247477220 */ /* 0x000fe20000400000 */
[----:B------:R-:W-:Y:S01]  /*14200*/  F2FP.BF16.F32.PACK_AB R70, RZ, R70 ;  /* 0x00000046ff46723e */ /* 0x000fe200000010ff */
[----:B------:R-:W-:Y:S01]  /*14210*/  @P5 STG.E.U16 desc[UR52][R4.64+0x2b2], R69 ;  /* 0x0002b24504005986 */ /* 0x000fe2000c101534 */
[-C--:B------:R-:W-:Y:S01]  /*14220*/  FMUL R72, R72, R2.reuse ;  /* 0x0000000248487220 */ /* 0x080fe20000400000 */
[----:B------:R-:W-:Y:S01]  /*14230*/  ISETP.GT.AND P5, PT, R0, RZ, P0 ;  /* 0x000000ff0000720c */ /* 0x000fe200007a4270 */
[----:B------:R-:W-:Y:S01]  /*14240*/  FMUL R73, R73, R2 ;  /* 0x0000000249497220 */ /* 0x000fe20000400000 */
[----:B------:R-:W-:Y:S01]  /*14250*/  F2FP.BF16.F32.PACK_AB R71, RZ, R71 ;  /* 0x00000047ff47723e */ /* 0x000fe200000010ff */
[----:B------:R-:W-:Y:S01]  /*14260*/  @P2 STG.E.U16 desc[UR52][R6.64+0x2b0], R70 ;  /* 0x0002b04606002986 */ /* 0x000fe2000c101534 */
[----:B------:R-:W-:-:S02]  /*14270*/  F2FP.BF16.F32.PACK_AB R72, RZ, R72 ;  /* 0x00000048ff48723e */ /* 0x000fc400000010ff */
[----:B------:R-:W-:Y:S01]  /*14280*/  ISETP.GT.AND P2, PT, R0, 0x8, P1 ;  /* 0x000000080000780c */ /* 0x000fe20000f44270 */
[-C--:B------:R-:W-:Y:S01]  /*14290*/  FMUL R74, R74, R2.reuse ;  /* 0x000000024a4a7220 */ /* 0x080fe20000400000 */
[C---:B------:R-:W-:Y:S01]  /*142a0*/  ISETP.GT.AND P1, PT, R3.reuse, 0x168, PT ;  /* 0x000001680300780c */ /* 0x040fe20003f24270 */
[----:B------:R-:W-:Y:S01]  /*142b0*/  @P3 STG.E.U16 desc[UR52][R6.64+0x2b2], R71 ;  /* 0x0002b24706003986 */ /* 0x000fe2000c101534 */
[----:B------:R-:W-:Y:S02]  /*142c0*/  F2FP.BF16.F32.PACK_AB R73, RZ, R73 ;  /* 0x00000049ff49723e */ /* 0x000fe400000010ff */
[C---:B------:R-:W-:Y:S01]  /*142d0*/  ISETP.GT.AND P3, PT, R0.reuse, 0x8, P0 ;  /* 0x000000080000780c */ /* 0x040fe20000764270 */
[----:B------:R-:W-:Y:S01]  /*142e0*/  @P4 STG.E.U16 desc[UR52][R4.64+0x2c0], R72 ;  /* 0x0002c04804004986 */ /* 0x000fe2000c101534 */
[----:B------:R-:W-:Y:S02]  /*142f0*/  ISETP.GT.AND P0, PT, R3, 0x169, PT ;  /* 0x000001690300780c */ /* 0x000fe40003f04270 */
[----:B------:R-:W-:Y:S01]  /*14300*/  ISETP.GT.AND P4, PT, R0, RZ, P1 ;  /* 0x000000ff0000720c */ /* 0x000fe20000f84270 */
[----:B------:R-:W-:Y:S01]  /*14310*/  FMUL R75, R75, R2 ;  /* 0x000000024b4b7220 */ /* 0x000fe20000400000 */
[----:B------:R-:W-:Y:S01]  /*14320*/  @P5 STG.E.U16 desc[UR52][R4.64+0x2c2], R73 ;  /* 0x0002c24904005986 */ /* 0x000fe2000c101534 */
[----:B------:R-:W-:Y:S01]  /*14330*/  F2FP.BF16.F32.PACK_AB R74, RZ, R74 ;  /* 0x0000004aff4a723e */ /* 0x000fe200000010ff */
[-C--:B------:R-:W-:Y:S01]  /*14340*/  FMUL R76, R76, R2.reuse ;  /* 0x000000024c4c7220 */ /* 0x080fe20000400000 */
        /* <DEDUP_REMOVED lines=10> */
[----:B------:R-:W-:Y:S01]  /*143f0*/  ISETP.GT.AND P3, PT, R0, 0x8, P0 ;  /* 0x000000080000780c */ /* 0x000fe20000764270 */
[----:B------:R0:W5:Y:S01]  /*14400*/  LDL.LU R23, [R1+0x220] ;  /* 0x0002200001177983 */ /* 0x0001620000300800 */
[----:B------:R-:W-:-:S03]  /*14410*/  ISETP.GT.AND P0, PT, R3, 0x171, PT ;  /* 0x000001710300780c */ /* 0x000fc60003f04270 */
[----:B------:R-:W-:Y:S01]  /*14420*/  @P4 STG.E.U16 desc[UR52][R4.64+0x2d0], R76 ;  /* 0x0002d04c04004986 */ /* 0x000fe2000c101534 */
[----:B------:R-:W-:Y:S01]  /*14430*/  ISETP.GT.AND P4, PT, R0, RZ, P1 ;  /* 0x000000ff0000720c */ /* 0x000fe20000f84270 */
[----:B------:R-:W-:Y:S02]  /*14440*/  FMUL R79, R79, R2 ;  /* 0x000000024f4f7220 */ /* 0x000fe40000400000 */
[----:B------:R0:W5:Y:S01]  /*14450*/  LDL.LU R22, [R1+0x21c] ;  /* 0x00021c0001167983 */ /* 0x0001620000300800 */
[----:B------:R-:W-:Y:S01]  /*14460*/  F2FP.BF16.F32.PACK_AB R78, RZ, R78 ;  /* 0x0000004eff4e723e */ /* 0x000fe200000010ff */
[-C--:B------:R-:W-:Y:S02]  /*14470*/  FMUL R80, R80, R2.reuse ;  /* 0x0000000250507220 */ /* 0x080fe40000400000 */
[----:B------:R0:W5:Y:S04]  /*14480*/  LDL.LU R16, [R1+0x218] ;  /* 0x0002180001107983 */ /* 0x0001680000300800 */
[----:B------:R-:W-:Y:S01]  /*14490*/  @P5 STG.E.U16 desc[UR52][R4.64+0x2d2], R77 ;  /* 0x0002d24d04005986 */ /* 0x000fe2000c101534 */
[----:B------:R-:W-:Y:S01]  /*144a0*/  ISETP.GT.AND P5, PT, R0, RZ, P0 ;  /* 0x000000ff0000720c */ /* 0x000fe200007a4270 */
[----:B------:R-:W-:Y:S01]  /*144b0*/  FMUL R81, R81, R2 ;  /* 0x0000000251517220 */ /* 0x000fe20000400000 */
[----:B------:R-:W-:Y:S01]  /*144c0*/  F2FP.BF16.F32.PACK_AB R79, RZ, R79 ;  /* 0x0000004fff4f723e */ /* 0x000fe200000010ff */
[----:B------:R-:W-:Y:S01]  /*144d0*/  @P2 STG.E.U16 desc[UR52][R6.64+0x2d0], R78 ;  /* 0x0002d04e06002986 */ /* 0x000fe2000c101534 */
[----:B------:R-:W-:-:S02]  /*144e0*/  F2FP.BF16.F32.PACK_AB R80, RZ, R80 ;  /* 0x00000050ff50723e */ /* 0x000fc400000010ff */
[----:B------:R-:W-:Y:S02]  /*144f0*/  ISETP.GT.AND P2, PT, R0, 0x8, P1 ;  /* 0x000000080000780c */ /* 0x000fe40000f44270 */
[C---:B------:R-:W-:Y:S01]  /*14500*/  ISETP.GT.AND P1, PT, R3.reuse, 0x178, PT ;  /* 0x000001780300780c */ /* 0x040fe20003f24270 */
[----:B------:R-:W-:Y:S01]  /*14510*/  @P3 STG.E.U16 desc[UR52][R6.64+0x2d2], R79 ;  /* 0x0002d24f06003986 */ /* 0x000fe2000c101534 */
[----:B------:R-:W-:Y:S01]  /*14520*/  F2FP.BF16.F32.PACK_AB R81, RZ, R81 ;  /* 0x00000051ff51723e */ /* 0x000fe200000010ff */
[-C--:B------:R-:W-:Y:S01]  /*14530*/  FMUL R82, R82, R2.reuse ;  /* 0x0000000252527220 */ /* 0x080fe20000400000 */
        /* <DEDUP_REMOVED lines=229> */
[C---:B------:R-:W-:Y:S02]  /*15390*/  ISETP.GT.AND P2, PT, R0.reuse, 0x8, P1 ;  /* 0x000000080000780c */ /* 0x040fe40000f44270 */
[C---:B------:R-:W-:Y:S01]  /*153a0*/  ISETP.GT.AND P1, PT, R3.reuse, 0x1e0, PT ;  /* 0x000001e00300780c */ /* 0x040fe20003f24270 */
[----:B------:R-:W-:Y:S01]  /*153b0*/  @P3 STG.E.U16 desc[UR52][R6.64+0x3a2], R131 ;  /* 0x0003a28306003986 */ /* 0x000fe2000c101534 */
[----:B------:R-:W-:Y:S02]  /*153c0*/  F2FP.BF16.F32.PACK_AB R133, RZ, R133 ;  /* 0x00000085ff85723e */ /* 0x000fe400000010ff */
[----:B------:R-:W-:Y:S01]  /*153d0*/  ISETP.GT.AND P3, PT, R0, 0x8, P0 ;  /* 0x000000080000780c */ /* 0x000fe20000764270 */
[----:B------:R-:W-:Y:S01]  /*153e0*/  @P4 STG.E.U16 desc[UR52][R4.64+0x3b0], R132 ;  /* 0x0003b08404004986 */ /* 0x000fe2000c101534 */
[----:B------:R-:W-:Y:S01]  /*153f0*/  ISETP.GT.AND P0, PT, R3, 0x1e1, PT ;  /* 0x000001e10300780c */ /* 0x000fe20003f04270 */
[-C--:B------:R-:W-:Y:S01]  /*15400*/  FMUL R134, R134, R2.reuse ;  /* 0x0000000286867220 */ /* 0x080fe20000400000 */
[----:B------:R-:W-:Y:S01]  /*15410*/  ISETP.GT.AND P4, PT, R0, RZ, P1 ;  /* 0x000000ff0000720c */ /* 0x000fe20000f84270 */
[-C--:B------:R-:W-:Y:S01]  /*15420*/  FMUL R135, R135, R2.reuse ;  /* 0x0000000287877220 */ /* 0x080fe20000400000 */
[----:B------:R-:W-:Y:S01]  /*15430*/  @P5 STG.E.U16 desc[UR52][R4.64+0x3b2], R133 ;  /* 0x0003b28504005986 */ /* 0x000fe2000c101534 */
[-C--:B------:R-:W-:Y:S01]  /*15440*/  FMUL R136, R136, R2.reuse ;  /* 0x0000000288887220 */ /* 0x080fe20000400000 */
[----:B------:R-:W-:Y:S01]  /*15450*/  ISETP.GT.AND P5, PT, R0, RZ, P0 ;  /* 0x000000ff0000720c */ /* 0x000fe200007a4270 */
[----:B------:R-:W-:Y:S01]  /*15460*/  FMUL R137, R137, R2 ;  /* 0x0000000289897220 */ /* 0x000fe20000400000 */
[----:B------:R-:W-:-:S02]  /*15470*/  F2FP.BF16.F32.PACK_AB R134, RZ, R134 ;  /* 0x00000086ff86723e */ /* 0x000fc400000010ff */
[----:B------:R-:W-:Y:S02]  /*15480*/  F2FP.BF16.F32.PACK_AB R135, RZ, R135 ;  /* 0x00000087ff87723e */ /* 0x000fe400000010ff */
[----:B------:R-:W-:Y:S01]  /*15490*/  F2FP.BF16.F32.PACK_AB R136, RZ, R136 ;  /* 0x00000088ff88723e */ /* 0x000fe200000010ff */
[----:B------:R-:W-:Y:S01]  /*154a0*/  @P2 STG.E.U16 desc[UR52][R6.64+0x3b0], R134 ;  /* 0x0003b08606002986 */ /* 0x000fe2000c101534 */
[----:B------:R-:W-:-:S03]  /*154b0*/  F2FP.BF16.F32.PACK_AB R137, RZ, R137 ;  /* 0x00000089ff89723e */ /* 0x000fc600000010ff */
[----:B------:R-:W-:Y:S01]  /*154c0*/  @P3 STG.E.U16 desc[UR52][R6.64+0x3b2], R135 ;  /* 0x0003b28706003986 */ /* 0x000fe2000c101534 */
[----:B------:R-:W-:-:S03]  /*154d0*/  ISETP.GT.AND P1, PT, R0, 0x8, P1 ;  /* 0x000000080000780c */ /* 0x000fc60000f24270 */
[----:B------:R-:W-:Y:S01]  /*154e0*/  @P4 STG.E.U16 desc[UR52][R4.64+0x3c0], R136 ;  /* 0x0003c08804004986 */ /* 0x000fe2000c101534 */
[----:B------:R-:W-:Y:S02]  /*154f0*/  ISETP.GT.AND P4, PT, R3, 0x1e8, PT ;  /* 0x000001e80300780c */ /* 0x000fe40003f84270 */
[C---:B------:R-:W-:Y:S01]  /*15500*/  ISETP.GT.AND P2, PT, R0.reuse, 0x8, P0 ;  /* 0x000000080000780c */ /* 0x040fe20000744270 */
[----:B------:R-:W-:Y:S01]  /*15510*/  @P5 STG.E.U16 desc[UR52][R4.64+0x3c2], R137 ;  /* 0x0003c28904005986 */ /* 0x000fe2000c101534 */
[----:B------:R-:W-:Y:S01]  /*15520*/  ISETP.GT.AND P5, PT, R0, RZ, P4 ;  /* 0x000000ff0000720c */ /* 0x000fe200027a4270 */
[-C--:B------:R-:W-:Y:S01]  /*15530*/  FMUL R138, R138, R2.reuse ;  /* 0x000000028a8a7220 */ /* 0x080fe20000400000 */
[-C--:B------:R-:W-:Y:S01]  /*15540*/  FMUL R139, R139, R2.reuse ;  /* 0x000000028b8b7220 */ /* 0x080fe20000400000 */
[----:B------:R-:W-:Y:S01]  /*15550*/  FMUL R140, R140, R2 ;  /* 0x000000028c8c7220 */ /* 0x000fe20000400000 */
[----:B------:R-:W-:Y:S02]  /*15560*/  ISETP.GT.AND P0, PT, R3, 0x1e9, PT ;  /* 0x000001e90300780c */ /* 0x000fe40003f04270 */
[----:B------:R-:W-:-:S02]  /*15570*/  F2FP.BF16.F32.PACK_AB R138, RZ, R138 ;  /* 0x0000008aff8a723e */ /* 0x000fc400000010ff */
[----:B------:R-:W-:Y:S02]  /*15580*/  F2FP.BF16.F32.PACK_AB R139, RZ, R139 ;  /* 0x0000008bff8b723e */ /* 0x000fe400000010ff */
[----:B------:R-:W-:Y:S02]  /*15590*/  F2FP.BF16.F32.PACK_AB R140, RZ, R140 ;  /* 0x0000008cff8c723e */ /* 0x000fe400000010ff */
[C---:B------:R-:W-:Y:S01]  /*155a0*/  ISETP.GT.AND P3, PT, R0.reuse, RZ, P0 ;  /* 0x000000ff0000720c */ /* 0x040fe20000764270 */
[----:B------:R-:W-:Y:S01]  /*155b0*/  @P1 STG.E.U16 desc[UR52][R6.64+0x3c0], R138 ;  /* 0x0003c08a06001986 */ /* 0x000fe2000c101534 */
[-C--:B------:R-:W-:Y:S01]  /*155c0*/  FMUL R141, R141, R2.reuse ;  /* 0x000000028d8d7220 */ /* 0x080fe20000400000 */
[----:B------:R-:W-:Y:S02]  /*155d0*/  ISETP.GT.AND P4, PT, R0, 0x8, P4 ;  /* 0x000000080000780c */ /* 0x000fe40002784270 */
[----:B------:R-:W-:Y:S01]  /*155e0*/  @P2 STG.E.U16 desc[UR52][R6.64+0x3c2], R139 ;  /* 0x0003c28b06002986 */ /* 0x000fe2000c101534 */
[----:B------:R-:W-:-:S03]  /*155f0*/  FMUL R142, R142, R2 ;  /* 0x000000028e8e7220 */ /* 0x000fc60000400000 */
[----:B------:R-:W-:Y:S01]  /*15600*/  @P5 STG.E.U16 desc[UR52][R4.64+0x3d0], R140 ;  /* 0x0003d08c04005986 */ /* 0x000fe2000c101534 */
[C---:B------:R-:W-:Y:S01]  /*15610*/  ISETP.GT.AND P5, PT, R0.reuse, 0x8, P0 ;  /* 0x000000080000780c */ /* 0x040fe200007a4270 */
[----:B------:R-:W-:Y:S01]  /*15620*/  FMUL R143, R143, R2 ;  /* 0x000000028f8f7220 */ /* 0x000fe20000400000 */
[----:B------:R-:W-:Y:S02]  /*15630*/  F2FP.BF16.F32.PACK_AB R141, RZ, R141 ;  /* 0x0000008dff8d723e */ /* 0x000fe400000010ff */
[----:B------:R-:W-:Y:S02]  /*15640*/  F2FP.BF16.F32.PACK_AB R142, RZ, R142 ;  /* 0x0000008eff8e723e */ /* 0x000fe400000010ff */
[----:B------:R-:W-:Y:S01]  /*15650*/  F2FP.BF16.F32.PACK_AB R143, RZ, R143 ;  /* 0x0000008fff8f723e */ /* 0x000fe200000010ff */
[----:B------:R-:W-:Y:S01]  /*15660*/  @P3 STG.E.U16 desc[UR52][R4.64+0x3d2], R141 ;  /* 0x0003d28d04003986 */ /* 0x000fe2000c101534 */
[C---:B------:R-:W-:Y:S02]  /*15670*/  ISETP.GT.AND P3, PT, R3.reuse, 0x1f0, PT ;  /* 0x000001f00300780c */ /* 0x040fe40003f64270 */
[----:B------:R-:W-:Y:S01]  /*15680*/  ISETP.GT.AND P0, PT, R3, 0x1f1, PT ;  /* 0x000001f10300780c */ /* 0x000fe20003f04270 */
[----:B------:R-:W-:Y:S01]  /*15690*/  @P4 STG.E.U16 desc[UR52][R6.64+0x3d0], R142 ;  /* 0x0003d08e06004986 */ /* 0x000fe2000c101534 */
[----:B------:R-:W-:-:S03]  /*156a0*/  ISETP.GT.AND P4, PT, R0, RZ, P3 ;  /* 0x000000ff0000720c */ /* 0x000fc60001f84270 */
[----:B------:R-:W-:Y:S01]  /*156b0*/  @P5 STG.E.U16 desc[UR52][R6.64+0x3d2], R143 ;  /* 0x0003d28f06005986 */ /* 0x000fe2000c101534 */
[----:B------:R-:W-:Y:S01]  /*156c0*/  ISETP.GT.AND P5, PT, R0, RZ, P0 ;  /* 0x000000ff0000720c */ /* 0x000fe200007a4270 */
[-C--:B------:R-:W-:Y:S01]  /*156d0*/  FMUL R144, R144, R2.reuse ;  /* 0x0000000290907220 */ /* 0x080fe20000400000 */
[----:B----4-:R-:W-:Y:S01]  /*156e0*/  FMUL R145, R145, R2 ;  /* 0x0000000291917220 */ /* 0x010fe20000400000 */
[----:B------:R-:W-:-:S03]  /*156f0*/  ISETP.GT.AND P2, PT, R3, 0x1f8, PT ;  /* 0x000001f80300780c */ /* 0x000fc60003f44270 */
[----:B------:R-:W-:Y:S02]  /*15700*/  F2FP.BF16.F32.PACK_AB R144, RZ, R144 ;  /* 0x00000090ff90723e */ /* 0x000fe400000010ff */
[----:B------:R-:W-:Y:S02]  /*15710*/  F2FP.BF16.F32.PACK_AB R145, RZ, R145 ;  /* 0x00000091ff91723e */ /* 0x000fe400000010ff */
[----:B------:R-:W-:Y:S01]  /*15720*/  ISETP.GT.AND P1, PT, R3, 0x1f9, PT ;  /* 0x000001f90300780c */ /* 0x000fe20003f24270 */
[----:B------:R-:W-:Y:S01]  /*15730*/  @P4 STG.E.U16 desc[UR52][R4.64+0x3e0], R144 ;  /* 0x0003e09004004986 */ /* 0x000fe2000c101534 */
[C---:B------:R-:W-:Y:S02]  /*15740*/  ISETP.GT.AND P3, PT, R0.reuse, 0x8, P3 ;  /* 0x000000080000780c */ /* 0x040fe40001f64270 */
[C---:B------:R-:W-:Y:S01]  /*15750*/  ISETP.GT.AND P0, PT, R0.reuse, 0x8, P0 ;  /* 0x000000080000780c */ /* 0x040fe20000704270 */
[----:B------:R-:W-:Y:S01]  /*15760*/  @P5 STG.E.U16 desc[UR52][R4.64+0x3e2], R145 ;  /* 0x0003e29104005986 */ /* 0x000fe2000c101534 */
[----:B------:R-:W-:Y:S01]  /*15770*/  ISETP.GT.AND P5, PT, R0, RZ, P2 ;  /* 0x000000ff0000720c */ /* 0x000fe200017a4270 */
[-C--:B--2---:R-:W-:Y:S01]  /*15780*/  FMUL R146, R146, R2.reuse ;  /* 0x0000000292927220 */ /* 0x084fe20000400000 */
[C---:B------:R-:W-:Y:S01]  /*15790*/  ISETP.GT.AND P4, PT, R0.reuse, RZ, P1 ;  /* 0x000000ff0000720c */ /* 0x040fe20000f84270 */
[-C--:B---3--:R-:W-:Y:S01]  /*157a0*/  FMUL R147, R147, R2.reuse ;  /* 0x0000000293937220 */ /* 0x088fe20000400000 */
[----:B------:R-:W-:Y:S01]  /*157b0*/  ISETP.GT.AND P2, PT, R0, 0x8, P2 ;  /* 0x000000080000780c */ /* 0x000fe20001744270 */
[-C--:B------:R-:W-:Y:S01]  /*157c0*/  FMUL R148, R148, R2.reuse ;  /* 0x0000000294947220 */ /* 0x080fe20000400000 */
[----:B------:R-:W-:Y:S01]  /*157d0*/  FMUL R149, R149, R2 ;  /* 0x0000000295957220 */ /* 0x000fe20000400000 */
[----:B------:R-:W-:-:S02]  /*157e0*/  F2FP.BF16.F32.PACK_AB R146, RZ, R146 ;  /* 0x00000092ff92723e */ /* 0x000fc400000010ff */
[----:B------:R-:W-:Y:S02]  /*157f0*/  F2FP.BF16.F32.PACK_AB R147, RZ, R147 ;  /* 0x00000093ff93723e */ /* 0x000fe400000010ff */
[----:B------:R-:W-:Y:S02]  /*15800*/  ISETP.GT.AND P1, PT, R0, 0x8, P1 ;  /* 0x000000080000780c */ /* 0x000fe40000f24270 */
[----:B------:R-:W-:Y:S01]  /*15810*/  F2FP.BF16.F32.PACK_AB R148, RZ, R148 ;  /* 0x00000094ff94723e */ /* 0x000fe200000010ff */
[-C--:B------:R-:W-:Y:S01]  /*15820*/  FMUL R150, R150, R2.reuse ;  /* 0x0000000296967220 */ /* 0x080fe20000400000 */
[----:B------:R-:W-:Y:S01]  /*15830*/  F2FP.BF16.F32.PACK_AB R149, RZ, R149 ;  /* 0x00000095ff95723e */ /* 0x000fe200000010ff */
[----:B------:R-:W-:Y:S01]  /*15840*/  FMUL R151, R151, R2 ;  /* 0x0000000297977220 */ /* 0x000fe20000400000 */
[----:B------:R-:W-:Y:S04]  /*15850*/  @P3 STG.E.U16 desc[UR52][R6.64+0x3e0], R146 ;  /* 0x0003e09206003986 */ /* 0x000fe8000c101534 */
[----:B------:R-:W-:Y:S01]  /*15860*/  @P0 STG.E.U16 desc[UR52][R6.64+0x3e2], R147 ;  /* 0x0003e29306000986 */ /* 0x000fe2000c101534 */
[----:B------:R-:W-:-:S03]  /*15870*/  F2FP.BF16.F32.PACK_AB R150, RZ, R150 ;  /* 0x00000096ff96723e */ /* 0x000fc600000010ff */
[----:B------:R-:W-:Y:S01]  /*15880*/  @P5 STG.E.U16 desc[UR52][R4.64+0x3f0], R148 ;  /* 0x0003f09404005986 */ /* 0x000fe2000c101534 */
[----:B------:R-:W-:-:S03]  /*15890*/  F2FP.BF16.F32.PACK_AB R151, RZ, R151 ;  /* 0x00000097ff97723e */ /* 0x000fc600000010ff */
[----:B------:R1:W-:Y:S02]  /*158a0*/  @P4 STG.E.U16 desc[UR52][R4.64+0x3f2], R149 ;  /* 0x0003f29504004986 */ /* 0x0003e4000c101534 */
[----:B-1----:R-:W-:Y:S02]  /*158b0*/  @P2 IMAD.MOV.U32 R4, RZ, RZ, R6 ;  /* 0x000000ffff042224 */ /* 0x002fe400078e0006 */
[----:B------:R-:W-:-:S05]  /*158c0*/  @P2 IMAD.MOV.U32 R5, RZ, RZ, R7 ;  /* 0x000000ffff052224 */ /* 0x000fca00078e0007 */
[----:B------:R0:W-:Y:S04]  /*158d0*/  @P2 STG.E.U16 desc[UR52][R4.64+0x3f0], R150 ;  /* 0x0003f09604002986 */ /* 0x0001e8000c101534 */
[----:B------:R0:W-:Y:S02]  /*158e0*/  @P1 STG.E.U16 desc[UR52][R6.64+0x3f2], R151 ;  /* 0x0003f29706001986 */ /* 0x0001e4000c101534 */
.L_x_546:
[----:B------:R-:W-:Y:S05]  /*158f0*/  BSYNC B0 ;  /* 0x0000000000007941 */ /* 0x000fea0003800000 */
.L_x_36:
[----:B------:R-:W2:Y:S01]  /*15900*/  LDL.LU R28, [R1+0x200] ;  /* 0x00020000011c7983 */ /* 0x000ea20000300800 */
[----:B---3--:R-:W-:Y:S01]  /*15910*/  IMAD.U32 R0, RZ, RZ, UR50 ;  /* 0x00000032ff007e24 */ /* 0x008fe2000f8e00ff */
[----:B------:R-:W-:Y:S02]  /*15920*/  ULDC.64 UR4, c[0x0][0x650] ;  /* 0x0001940000047ab9 */ /* 0x000fe40000000a00 */
[----:B------:R-:W3:Y:S01]  /*15930*/  LDL.LU R25, [R1+0x204] ;  /* 0x0002040001197983 */ /* 0x000ee20000300800 */
[----:B0-----:R-:W-:Y:S02]  /*15940*/  IMAD.U32 R3, RZ, RZ, UR50 ;  /* 0x00000032ff037e24 */ /* 0x001fe4000f8e00ff */
[----:B------:R-:W-:Y:S02]  /*15950*/  IMAD.U32 R4, RZ, RZ, UR48 ;  /* 0x00000030ff047e24 */ /* 0x000fe4000f8e00ff */
[----:B------:R-:W-:Y:S02]  /*15960*/  IMAD.MOV.U32 R18, RZ, RZ, -0x1 ;  /* 0xffffffffff127424 */ /* 0x000fe400078e00ff */
[----:B------:R0:W-:Y:S01]  /*15970*/  SYNCS.ARRIVE.TRANS64.A1T0 RZ, [R4+UR43], RZ ;  /* 0x000000ff04ff79a7 */ /* 0x0001e2000810002b */
[----:B------:R-:W-:-:S02]  /*15980*/  IMAD.MOV.U32 R19, RZ, RZ, -0x1 ;  /* 0xffffffffff137424 */ /* 0x000fc400078e00ff */
[----:B------:R-:W-:Y:S01]  /*15990*/  IMAD.MOV.U32 R17, RZ, RZ, -0x1 ;  /* 0xffffffffff117424 */ /* 0x000fe200078e00ff */
[----:B---3--:R-:W-:Y:S01]  /*159a0*/  LEA R25, P0, R0, R25, 0x1 ;  /* 0x0000001900197211 */ /* 0x008fe200078008ff */
[----:B------:R-:W-:-:S04]  /*159b0*/  IMAD.U32 R0, RZ, RZ, UR39 ;  /* 0x00000027ff007e24 */ /* 0x000fc8000f8e00ff */
[----:B------:R0:W-:Y:S01]  /*159c0*/  STL [R1+0x204], R25 ;  /* 0x0002041901007387 */ /* 0x0001e20000100800 */
[--C-:B--2---:R-:W-:Y:S02]  /*159d0*/  LEA.HI.X R28, R3, R28, R0.reuse, 0x1, P0 ;  /* 0x0000001c031c7211 */ /* 0x104fe400000f0c00 */
[----:B------:R-:W-:Y:S02]  /*159e0*/  ISETP.GE.U32.AND P0, PT, R25, UR4, PT ;  /* 0x0000000419007c0c */ /* 0x000fe4000bf06070 */
[----:B------:R-:W-:Y:S01]  /*159f0*/  PRMT R0, RZ, 0x7610, R0 ;  /* 0x00007610ff007816 */ /* 0x000fe20000000000 */
[----:B------:R0:W-:Y:S01]  /*15a00*/  STL [R1+0x200], R28 ;  /* 0x0002001c01007387 */ /* 0x0001e20000100800 */
[----:B------:R-:W-:-:S13]  /*15a10*/  ISETP.GE.U32.AND.EX P0, PT, R28, UR5, PT, P0 ;  /* 0x000000051c007c0c */ /* 0x000fda000bf06100 */
[----:B0-----:R-:W-:Y:S05]  /*15a20*/  @P0 BRA `(.L_x_547) ;  /* 0x0000000400700947 */ /* 0x001fea0003800000 */
[----:B------:R-:W0:Y:S01]  /*15a30*/  S2R R18, SR_CTAID.X ;  /* 0x0000000000127919 */ /* 0x000e220000002500 */
[----:B------:R-:W2:Y:S01]  /*15a40*/  LDC.64 R10, c[0x0][0x628] ;  /* 0x00018a00ff0a7b82 */ /* 0x000ea20000000a00 */
[----:B------:R-:W-:Y:S01]  /*15a50*/  ULDC UR4, c[0x0][0x150] ;  /* 0x0000540000047ab9 */ /* 0x000fe20000000800 */
[----:B-1--4-:R-:W-:Y:S01]  /*15a60*/  IMAD.MOV.U32 R8, RZ, RZ, R25 ;  /* 0x000000ffff087224 */ /* 0x012fe200078e0019 */
[----:B------:R-:W1:Y:S01]  /*15a70*/  S2R R20, SR_CTAID.Y ;  /* 0x0000000000147919 */ /* 0x000e620000002600 */
[----:B------:R-:W-:-:S04]  /*15a80*/  IMAD.MOV.U32 R9, RZ, RZ, R28 ;  /* 0x000000ffff097224 */ /* 0x000fc800078e001c */
[----:B------:R-:W3:Y:S08]  /*15a90*/  LDC R21, c[0x0][0x144] ;  /* 0x00005100ff157b82 */ /* 0x000ef00000000800 */
[----:B-----5:R-:W4:Y:S08]  /*15aa0*/  LDC R12, c[0x0][0x630] ;  /* 0x00018c00ff0c7b82 */ /* 0x020f300000000800 */
[----:B------:R-:W1:Y:S01]  /*15ab0*/  LDC.64 R14, c[0x0][0x620] ;  /* 0x00018800ff0e7b82 */ /* 0x000e620000000a00 */
[----:B--2---:R-:W-:-:S04]  /*15ac0*/  ISETP.NE.U32.AND P0, PT, R10, RZ, PT ;  /* 0x000000ff0a00720c */ /* 0x004fc80003f05070 */
[----:B------:R-:W-:Y:S02]  /*15ad0*/  ISETP.NE.AND.EX P0, PT, R11, RZ, PT, P0 ;  /* 0x000000ff0b00720c */ /* 0x000fe40003f05300 */
[----:B0-----:R-:W-:-:S05]  /*15ae0*/  I2FP.F32.U32 R0, R18 ;  /* 0x0000001200007245 */ /* 0x001fca0000201000 */
[----:B------:R-:W-:-:S04]  /*15af0*/  FMUL R0, R0, UR4 ;  /* 0x0000000400007c20 */ /* 0x000fc80008400000 */
[----:B------:R0:W2:Y:S02]  /*15b00*/  F2I.U32.TRUNC.NTZ R19, R0 ;  /* 0x0000000000137305 */ /* 0x0000a4000020f000 */
[----:B---34-:R-:W-:Y:S05]  /*15b10*/  @!P0 BRA `(.L_x_548) ;  /* 0x0000000000288947 */ /* 0x018fea0003800000 */
        /* <DEDUP_REMOVED lines=10> */
.L_x_548:
[-CC-:B------:R-:W-:Y:S01]  /*15bc0*/  SHF.R.U64 R17, R8, R12.reuse, R9.reuse ;  /* 0x0000000c08117219 */ /* 0x180fe20000001209 */
[----:B------:R-:W3:Y:S01]  /*15bd0*/  LDC.64 R26, c[0x0][0x640] ;  /* 0x00019000ff1a7b82 */ /* 0x000ee20000000a00 */
[----:B0-----:R-:W-:Y:S01]  /*15be0*/  SHF.R.U32.HI R0, RZ, R12, R9 ;  /* 0x0000000cff007219 */ /* 0x001fe20000011609 */
[----:B------:R-:W-:Y:S01]  /*15bf0*/  IMAD.MOV.U32 R4, RZ, RZ, R25 ;  /* 0x000000ffff047224 */ /* 0x000fe200078e0019 */
[----:B------:R-:W-:Y:S01]  /*15c00*/  IADD3 R3, P0, RZ, -R17, RZ ;  /* 0x80000011ff037210 */ /* 0x000fe20007f1e0ff */
[----:B--2---:R-:W-:Y:S01]  /*15c10*/  IMAD.MOV R19, RZ, RZ, -R19 ;  /* 0x000000ffff137224 */ /* 0x004fe200078e0a13 */
[----:B------:R-:W-:Y:S01]  /*15c20*/  ULDC UR4, c[0x0][0x154] ;  /* 0x0000550000047ab9 */ /* 0x000fe20000000800 */
[----:B------:R-:W-:Y:S02]  /*15c30*/  IMAD.MOV.U32 R7, RZ, RZ, 0x1 ;  /* 0x00000001ff077424 */ /* 0x000fe400078e00ff */
[----:B------:R-:W0:Y:S01]  /*15c40*/  LDC R6, c[0x0][0x618] ;  /* 0x00018600ff067b82 */ /* 0x000e220000000800 */
[----:B------:R-:W-:-:S02]  /*15c50*/  IMAD.X R5, RZ, RZ, ~R0, P0 ;  /* 0x000000ffff057224 */ /* 0x000fc400000e0e00 */
[----:B------:R-:W-:Y:S02]  /*15c60*/  IMAD R21, R21, R19, R18 ;  /* 0x0000001315157224 */ /* 0x000fe400078e0212 */
[-C--:B-1----:R-:W-:Y:S02]  /*15c70*/  IMAD R0, R5, R14.reuse, RZ ;  /* 0x0000000e05007224 */ /* 0x082fe400078e02ff */
[----:B------:R-:W-:Y:S01]  /*15c80*/  IMAD.MOV.U32 R5, RZ, RZ, R28 ;  /* 0x000000ffff057224 */ /* 0x000fe200078e001c */
[----:B------:R-:W1:Y:S01]  /*15c90*/  LDC R8, c[0x0][0x608] ;  /* 0x00018200ff087b82 */ /* 0x000e620000000800 */
[----:B------:R-:W-:-:S04]  /*15ca0*/  IMAD.WIDE.U32 R4, R3, R14, R4 ;  /* 0x0000000e03047225 */ /* 0x000fc800078e0004 */
[----:B------:R-:W-:-:S03]  /*15cb0*/  IMAD R3, R3, R15, R0 ;  /* 0x0000000f03037224 */ /* 0x000fc600078e0200 */
[----:B------:R-:W2:Y:S01]  /*15cc0*/  LDC R24, c[0x0][0x658] ;  /* 0x00019600ff187b82 */ /* 0x000ea20000000800 */
[----:B------:R-:W-:Y:S01]  /*15cd0*/  I2FP.F32.U32 R0, R20 ;  /* 0x0000001400007245 */ /* 0x000fe20000201000 */
[----:B------:R-:W-:Y:S01]  /*15ce0*/  IMAD.IADD R3, R5, 0x1, R3 ;  /* 0x0000000105037824 */ /* 0x000fe200078e0203 */
[----:B---3--:R-:W-:Y:S01]  /*15cf0*/  ISETP.NE.U32.AND P0, PT, R26, RZ, PT ;  /* 0x000000ff1a00720c */ /* 0x008fe20003f05070 */
[----:B------:R-:W-:Y:S02]  /*15d00*/  IMAD.MOV.U32 R5, RZ, RZ, -0x1 ;  /* 0xffffffffff057424 */ /* 0x000fe400078e00ff */
[----:B------:R-:W-:Y:S02]  /*15d10*/  FMUL R0, R0, UR4 ;  /* 0x0000000400007c20 */ /* 0x000fe40008400000 */
[----:B------:R-:W3:Y:S01]  /*15d20*/  LDC R15, c[0x0][0x148] ;  /* 0x00005200ff0f7b82 */ /* 0x000ee20000000800 */
[----:B0-----:R-:W-:Y:S01]  /*15d30*/  SHF.R.U64 R12, R4, R6, R3 ;  /* 0x00000006040c7219 */ /* 0x001fe20000001203 */
[----:B------:R0:W4:Y:S01]  /*15d40*/  F2I.U32.TRUNC.NTZ R13, R0 ;  /* 0x00000000000d7305 */ /* 0x000122000020f000 */
[----:B------:R-:W-:-:S02]  /*15d50*/  ISETP.NE.AND.EX P0, PT, R27, RZ, PT, P0 ;  /* 0x000000ff1b00720c */ /* 0x000fc40003f05300 */
[----:B------:R-:W-:-:S03]  /*15d60*/  SHF.R.U32.HI R3, RZ, R6, R3 ;  /* 0x00000006ff037219 */ /* 0x000fc60000011603 */
[----:B------:R-:W0:Y:S01]  /*15d70*/  LDC R19, c[0x0][0x600] ;  /* 0x00018000ff137b82 */ /* 0x000e220000000800 */
[-CC-:B-1----:R-:W-:Y:S02]  /*15d80*/  SHF.R.U64 R10, R12, R8.reuse, R3.reuse ;  /* 0x000000080c0a7219 */ /* 0x182fe40000001203 */
[----:B------:R-:W-:-:S05]  /*15d90*/  SHF.R.U32.HI R3, RZ, R8, R3 ;  /* 0x00000008ff037219 */ /* 0x000fca0000011603 */
[----:B------:R-:W1:Y:S01]  /*15da0*/  LDC R18, c[0x0][0x648] ;  /* 0x00019200ff127b82 */ /* 0x000e620000000800 */
[-C--:B--2---:R-:W-:Y:S02]  /*15db0*/  SHF.L.U32 R4, R5, R24.reuse, RZ ;  /* 0x0000001805047219 */ /* 0x084fe400000006ff */
[-CC-:B------:R-:W-:Y:S02]  /*15dc0*/  SHF.R.U64 R14, R10, R24.reuse, R3.reuse ;  /* 0x000000180a0e7219 */ /* 0x180fe40000001203 */
[----:B------:R-:W-:Y:S02]  /*15dd0*/  SHF.R.U32.HI R5, RZ, R24, R3 ;  /* 0x00000018ff057219 */ /* 0x000fe40000011603 */
[----:B------:R-:W-:Y:S01]  /*15de0*/  LOP3.LUT R25, RZ, R4, RZ, 0x33, !PT ;  /* 0x00000004ff197212 */ /* 0x000fe200078e33ff */
[----:B------:R-:W2:Y:S01]  /*15df0*/  LDC R28, c[0x0][0x638] ;  /* 0x00018e00ff1c7b82 */ /* 0x000ea20000000800 */
[----:B------:R-:W-:Y:S01]  /*15e00*/  SHF.L.U32 R24, R7, R24, RZ ;  /* 0x0000001807187219 */ /* 0x000fe200000006ff */
[----:B------:R-:W-:-:S06]  /*15e10*/  IMAD.MOV.U32 R4, RZ, RZ, R14 ;  /* 0x000000ffff047224 */ /* 0x000fcc00078e000e */
[----:B------:R-:W0:Y:S01]  /*15e20*/  LDC R29, c[0x0][0x610] ;  /* 0x00018400ff1d7b82 */ /* 0x000e220000000800 */
[----:B----4-:R-:W-:Y:S05]  /*15e30*/  @!P0 BRA `(.L_x_549) ;  /* 0x0000000000288947 */ /* 0x010fea0003800000 */
[----:B------:R-:W4:Y:S02]  /*15e40*/  LDC R3, c[0x0][0x64c] ;  /* 0x00019300ff037b82 */ /* 0x000f240000000800 */
[----:B----4-:R-:W-:-:S05]  /*15e50*/  IADD3 R3, P0, R14, R3, RZ ;  /* 0x000000030e037210 */ /* 0x010fca0007f1e0ff */
        /* <DEDUP_REMOVED lines=8> */
.L_x_549:
[----:B------:R-:W4:Y:S01]  /*15ee0*/  LDC R3, c[0x0][0x65c] ;  /* 0x00019700ff037b82 */ /* 0x000f220000000800 */
[----:B01----:R-:W-:Y:S01]  /*15ef0*/  SHF.R.U64 R0, R4, R18, R5 ;  /* 0x0000001204007219 */ /* 0x003fe20000001205 */
[----:B------:R-:W-:Y:S01]  /*15f00*/  VIADD R7, R19, 0xffffffff ;  /* 0xffffffff13077836 */ /* 0x000fe20000000000 */
[----:B------:R-:W-:Y:S01]  /*15f10*/  LOP3.LUT R5, R10, R25, RZ, 0xc0, !PT ;  /* 0x000000190a057212 */ /* 0x000fe200078ec0ff */
[----:B------:R-:W-:Y:S02]  /*15f20*/  IMAD.MOV R13, RZ, RZ, -R13 ;  /* 0x000000ffff0d7224 */ /* 0x000fe400078e0a0d */
[----:B------:R-:W-:Y:S02]  /*15f30*/  IMAD.MOV.U32 R4, RZ, RZ, 0x1 ;  /* 0x00000001ff047424 */ /* 0x000fe400078e00ff */
[----:B------:R-:W-:Y:S01]  /*15f40*/  IMAD R18, R24, R0, R5 ;  /* 0x0000000018127224 */ /* 0x000fe200078e0205 */
[----:B------:R-:W-:Y:S02]  /*15f50*/  LOP3.LUT R5, R12, R7, RZ, 0xc0, !PT ;  /* 0x000000070c057212 */ /* 0x000fe400078ec0ff */
[----:B----4-:R-:W-:Y:S01]  /*15f60*/  ISETP.NE.AND P0, PT, R3, 0x1, PT ;  /* 0x000000010300780c */ /* 0x010fe20003f05270 */
[----:B------:R-:W-:-:S04]  /*15f70*/  IMAD.MOV R3, RZ, RZ, -R0 ;  /* 0x000000ffff037224 */ /* 0x000fc800078e0a00 */
[----:B--2---:R-:W-:-:S04]  /*15f80*/  IMAD R0, R3, R28, R14 ;  /* 0x0000001c03007224 */ /* 0x004fc800078e020e */
[----:B------:R-:W-:Y:S01]  /*15f90*/  IMAD R3, R0, R19, R5 ;  /* 0x0000001300037224 */ /* 0x000fe200078e0205 */
[----:B------:R-:W-:-:S03]  /*15fa0*/  PRMT R0, R4, 0x7610, R0 ;  /* 0x0000761004007816 */ /* 0x000fc60000000000 */
[----:B---3--:R-:W-:-:S04]  /*15fb0*/  @P0 IMAD R21, R15, R13, R20 ;  /* 0x0000000d0f150224 */ /* 0x008fc800078e0214 */
[----:B------:R-:W-:-:S05]  /*15fc0*/  IMAD R18, R18, R29, R21 ;  /* 0x0000001d12127224 */ /* 0x000fca00078e0215 */
[----:B------:R-:W-:Y:S02]  /*15fd0*/  SEL R19, R3, R18, !P0 ;  /* 0x0000001203137207 */ /* 0x000fe40004000000 */
[----:B------:R-:W-:-:S07]  /*15fe0*/  SEL R18, R18, R3, !P0 ;  /* 0x0000000312127207 */ /* 0x000fce0004000000 */
.L_x_547:
[----:B------:R-:W-:Y:S01]  /*15ff0*/  LOP3.LUT P0, RZ, R0, 0xff, RZ, 0xc0, !PT ;  /* 0x000000ff00ff7812 */ /* 0x000fe2000780c0ff */
[----:B------:R-:W-:-:S12]  /*16000*/  ULOP3.LUT UR46, UR46, 0x1, URZ, 0x3c, !UPT ;  /* 0x000000012e2e7892 */ /* 0x000fd8000f8e3c3f */
[----:B------:R-:W-:Y:S05]  /*16010*/  @P0 BRA `(.L_x_550) ;  /* 0xfffffeb400d80947 */ /* 0x000fea000383ffff */
[----:B------:R-:W-:Y:S05]  /*16020*/  EXIT ;  /* 0x000000000000794d */ /* 0x000fea0003800000 */
.L_x_17:
[----:B------:R-:W-:-:S08]  /*16030*/  ISETP.NE.AND P0, PT, RZ, UR4, PT ;  /* 0x00000004ff007c0c */ /* 0x000fd0000bf05270 */
[----:B01---5:R-:W0:-:S00]  /*16040*/  USETMAXREG.DEALLOC.CTAPOOL 0x18 ;  /* 0x00000018000079c8 */ /* 0x023e0000080e0500 */
[----:B------:R-:W-:Y:S05]  /*16050*/  @P0 EXIT ;  /* 0x000000000000094d */ /* 0x000fea0003800000 */
[----:B0-----:R-:W-:Y:S01]  /*16060*/  LOP3.LUT P0, RZ, R0, 0xff, RZ, 0xc0, !PT ;  /* 0x000000ff00ff7812 */ /* 0x001fe2000780c0ff */
[----:B------:R-:W-:Y:S02]  /*16070*/  IMAD.MOV.U32 R0, RZ, RZ, 0x1 ;  /* 0x00000001ff007424 */ /* 0x000fe400078e00ff */
[----:B------:R-:W-:-:S10]  /*16080*/  IMAD.MOV.U32 R6, RZ, RZ, RZ ;  /* 0x000000ffff067224 */ /* 0x000fd400078e00ff */
[----:B------:R-:W-:Y:S05]  /*16090*/  @!P0 BRA `(.L_x_551) ;  /* 0x0000000c00448947 */ /* 0x000fea0003800000 */
[----:B------:R-:W0:Y:S01]  /*160a0*/  S2R R9, SR_CgaCtaId ;  /* 0x0000000000097919 */ /* 0x000e220000008800 */
[----:B------:R-:W-:Y:S01]  /*160b0*/  LOP3.LUT P0, RZ, R3, 0x1f, RZ, 0xc0, !PT ;  /* 0x0000001f03ff7812 */ /* 0x000fe2000780c0ff */
[----:B------:R-:W-:Y:S01]  /*160c0*/  ULDC UR5, c[0x0][0x658] ;  /* 0x0001960000057ab9 */ /* 0x000fe20000000800 */
[----:B------:R-:W-:Y:S01]  /*160d0*/  UMOV UR6, 0xffffffff ;  /* 0xffffffff00067882 */ /* 0x000fe20000000000 */
[----:B------:R-:W-:Y:S01]  /*160e0*/  BSSY B0, `(.L_x_551) ;  /* 0x00000cc000007945 */ /* 0x000fe20003800000 */
[----:B------:R-:W-:Y:S01]  /*160f0*/  USHF.L.U32 UR6, UR6, UR5, URZ ;  /* 0x0000000506067299 */ /* 0x000fe2000800063f */
[C---:B------:R-:W-:Y:S01]  /*16100*/  ISETP.NE.AND P2, PT, R4.reuse, RZ, PT ;  /* 0x000000ff0400720c */ /* 0x040fe20003f45270 */
[----:B------:R-:W-:Y:S01]  /*16110*/  IMAD.MOV.U32 R8, RZ, RZ, 0x1 ;  /* 0x00000001ff087424 */ /* 0x000fe200078e00ff */
[----:B------:R-:W-:Y:S01]  /*16120*/  ISETP.NE.OR P0, PT, R4, RZ, !P0 ;  /* 0x000000ff0400720c */ /* 0x000fe20004705670 */
[----:B------:R-:W-:Y:S01]  /*16130*/  IMAD.MOV.U32 R0, RZ, RZ, 0x1 ;  /* 0x00000001ff007424 */ /* 0x000fe200078e00ff */
[----:B------:R-:W-:Y:S01]  /*16140*/  ULDC UR4, c[0x0][0x600] ;  /* 0x0001800000047ab9 */ /* 0x000fe20000000800 */
[----:B------:R-:W-:Y:S01]  /*16150*/  IMAD.MOV.U32 R6, RZ, RZ, RZ ;  /* 0x000000ffff067224 */ /* 0x000fe200078e00ff */
[----:B------:R-:W-:Y:S01]  /*16160*/  UMOV UR7, 0x1 ;  /* 0x0000000100077882 */ /* 0x000fe20000000000 */
[----:B------:R-:W-:-:S02]  /*16170*/  UIADD3 UR19, UR38, 0x1, URZ ;  /* 0x0000000126137890 */ /* 0x000fc4000fffe03f */
[----:B------:R-:W-:Y:S02]  /*16180*/  ULOP3.LUT UR22, UR37, 0x2, URZ, 0xfc, !UPT ;  /* 0x0000000225167892 */ /* 0x000fe4000f8efc3f */
[----:B------:R-:W-:Y:S02]  /*16190*/  UIADD3 UR4, UR4, -0x1, URZ ;  /* 0xffffffff04047890 */ /* 0x000fe4000fffe03f */
[----:B------:R-:W-:Y:S02]  /*161a0*/  USHF.L.U32 UR17, UR7, UR5, URZ ;  /* 0x0000000507117299 */ /* 0x000fe4000800063f */
[----:B------:R-:W-:Y:S01]  /*161b0*/  ULOP3.LUT UR16, URZ, UR6, URZ, 0x33, !UPT ;  /* 0x000000063f107292 */ /* 0x000fe2000f8e333f */
[----:B------:R-:W-:Y:S01]  /*161c0*/  ULDC.64 UR20, c[0x0][0x198] ;  /* 0x0000660000147ab9 */ /* 0x000fe20000000a00 */
[C---:B0-----:R-:W-:Y:S02]  /*161d0*/  IMAD.SHL.U32 R13, R9.reuse, 0x100, RZ ;  /* 0x00000100090d7824 */ /* 0x041fe400078e00ff */
[----:B------:R-:W-:-:S03]  /*161e0*/  IMAD.SHL.U32 R9, R9, 0x2000, RZ ;  /* 0x0000200009097824 */ /* 0x000fc600078e00ff */
[----:B------:R-:W-:Y:S02]  /*161f0*/  LOP3.LUT R13, R13, 0x100, RZ, 0xc0, !PT ;  /* 0x000001000d0d7812 */ /* 0x000fe400078ec0ff */
[----:B------:R-:W-:-:S07]  /*16200*/  LOP3.LUT R9, R9, 0x2000, RZ, 0xc0, !PT ;  /* 0x0000200009097812 */ /* 0x000fce00078ec0ff */
.L_x_563:
[----:B------:R-:W-:-:S03]  /*16210*/  UMOV UR5, 0xffffffff ;  /* 0xffffffff00057882 */ /* 0x000fc60000000000 */
[----:B------:R-:W-:Y:S05]  /*16220*/  BRA.DIV UR5, `(.L_x_552) ;  /* 0x0000001205487947 */ /* 0x000fea000b800000 */
[----:B------:R-:W-:-:S13]  /*16230*/  ELECT P6, URZ, PT ;  /* 0x00000000003f782f */ /* 0x000fda00038c0000 */
.L_x_578:
[----:B------:R-:W0:Y:S01]  /*16240*/  LDC R2, c[0x0][0x28c] ;  /* 0x0000a300ff027b82 */ /* 0x000e220000000800 */
[----:B------:R-:W-:Y:S01]  /*16250*/  BSSY B1, `(.L_x_553) ;  /* 0x000003a000017945 */ /* 0x000fe20003800000 */
[----:B0-----:R-:W-:-:S13]  /*16260*/  ISETP.LT.OR P6, PT, R2, 0x1, !P6 ;  /* 0x000000010200780c */ /* 0x001fda00077c1670 */
[----:B------:R-:W-:Y:S05]  /*16270*/  @P6 BRA `(.L_x_554) ;  /* 0x0000000000dc6947 */ /* 0x000fea0003800000 */
[----:B------:R-:W-:Y:S02]  /*16280*/  IMAD R19, R19, 0x200, R13 ;  /* 0x0000020013137824 */ /* 0x000fe400078e020d */
[----:B------:R-:W-:Y:S02]  /*16290*/  IMAD.SHL.U32 R18, R18, 0x40, RZ ;  /* 0x0000004012127824 */ /* 0x000fe400078e00ff */
[----:B------:R-:W-:Y:S02]  /*162a0*/  IMAD.MOV.U32 R7, RZ, RZ, RZ ;  /* 0x000000ffff077224 */ /* 0x000fe400078e00ff */
[----:B------:R-:W-:Y:S02]  /*162b0*/  IMAD.U32 R11, RZ, RZ, UR19 ;  /* 0x00000013ff0b7e24 */ /* 0x000fe4000f8e00ff */
[----:B------:R-:W-:Y:S02]  /*162c0*/  IMAD.MOV.U32 R2, RZ, RZ, R0 ;  /* 0x000000ffff027224 */ /* 0x000fe400078e0000 */
[----:B------:R-:W-:-:S07]  /*162d0*/  IMAD.MOV.U32 R4, RZ, RZ, R6 ;  /* 0x000000ffff047224 */ /* 0x000fce00078e0006 */
.L_x_558:
[----:B------:R-:W0:Y:S01]  /*162e0*/  S2R R10, SR_CgaCtaId ;  /* 0x00000000000a7919 */ /* 0x000e220000008800 */
[----:B------:R-:W-:Y:S01]  /*162f0*/  MOV R3, 0x400 ;  /* 0x0000040000037802 */ /* 0x000fe20000000f00 */
[----:B------:R-:W1:Y:S03]  /*16300*/  @!P2 LDC R12, c[0x0][0x500] ;  /* 0x00014000ff0cab82 */ /* 0x000e660000000800 */
[----:B0-----:R-:W-:Y:S02]  /*16310*/  LEA R15, R10, R3, 0x18 ;  /* 0x000000030a0f7211 */ /* 0x001fe400078ec0ff */
[----:B------:R-:W-:-:S03]  /*16320*/  SHF.L.U32 R10, R2, 0x1f, RZ ;  /* 0x0000001f020a7819 */ /* 0x000fc600000006ff */
[----:B------:R-:W-:-:S04]  /*16330*/  IMAD R3, R4, 0x8, R15 ;  /* 0x0000000804037824 */ /* 0x000fc800078e020f */
[----:B------:R-:W0:Y:S02]  /*16340*/  SYNCS.PHASECHK.TRANS64.TRYWAIT P1, [R3+URZ+0x30], R10 ;  /* 0x0000300a030075a7 */ /* 0x000e24000802017f */
[----:B01----:R-:W-:Y:S05]  /*16350*/  @!P1 BRA `(.L_x_555) ;  /* 0x00000010001c9947 */ /* 0x003fea0003800000 */
.L_x_579:
[----:B------:R-:W-:Y:S01]  /*16360*/  UPRMT UR5, UR22, 0x9910, URZ ;  /* 0x0000991016057896 */ /* 0x000fe2000800003f */
[----:B------:R1:W-:Y:S03]  /*16370*/  @!P2 SYNCS.ARRIVE.TRANS64 RZ, [R3+URZ], R12 ;  /* 0x0000000c03ffa9a7 */ /* 0x0003e6000800003f */
[----:B------:R-:W-:-:S06]  /*16380*/  UISETP.NE.AND UP0, UPT, UR5, 0x2, UPT ;  /* 0x000000020500788c */ /* 0x000fcc000bf05270 */
[----:B------:R-:W-:-:S13]  /*16390*/  PLOP3.LUT P1, PT, PT, PT, UP0, 0x80, 0x0 ;  /* 0x000000000000781c */ /* 0x000fda0003f2f008 */
[----:B-1----:R-:W-:Y:S05]  /*163a0*/  @P1 BRA `(.L_x_556) ;  /* 0x0000000000041947 */ /* 0x002fea0003800000 */
[----:B------:R-:W-:Y:S01]  /*163b0*/  BPT.TRAP 0x1 ;  /* 0x000000040000795c */ /* 0x000fe20000300000 */
.L_x_556:
[----:B------:R-:W-:Y:S05]  /*163c0*/  @P0 BRA `(.L_x_557) ;  /* 0x0000000000040947 */ /* 0x000fea0003800000 */
[----:B------:R-:W-:Y:S01]  /*163d0*/  BPT.TRAP 0x1 ;  /* 0x000000040000795c */ /* 0x000fe20000300000 */
.L_x_557:
[C---:B------:R-:W-:Y:S01]  /*163e0*/  IMAD R5, R4.reuse, 0x4000, R9 ;  /* 0x0000400004057824 */ /* 0x040fe200078e0209 */
[----:B------:R-:W-:Y:S01]  /*163f0*/  R2UR UR9, R3 ;  /* 0x00000000030972ca */ /* 0x000fe200000e0000 */
[--C-:B0-----:R-:W-:Y:S01]  /*16400*/  IMAD R10, R4, 0x1000, R15.reuse ;  /* 0x00001000040a7824 */ /* 0x101fe200078e020f */
[----:B------:R-:W-:Y:S01]  /*16410*/  UIADD3 UR6, UP0, UR20, 0xf0, URZ ;  /* 0x000000f014067890 */ /* 0x000fe2000ff1e03f */
[----:B------:R-:W-:Y:S01]  /*16420*/  IMAD R5, R5, 0x2, R15 ;  /* 0x0000000205057824 */ /* 0x000fe200078e020f */
[----:B------:R-:W-:Y:S01]  /*16430*/  R2UR UR11, R18 ;  /* 0x00000000120b72ca */ /* 0x000fe200000e0000 */
[----:B------:R-:W-:Y:S01]  /*16440*/  VIADD R11, R11, 0xffffffff ;  /* 0xffffffff0b0b7836 */ /* 0x000fe20000000000 */
[----:B------:R-:W-:Y:S01]  /*16450*/  R2UR UR5, R10 ;  /* 0x000000000a0572ca */ /* 0x000fe200000e0000 */
[----:B------:R-:W-:Y:S01]  /*16460*/  UIADD3 UR24, UP1, UR20, 0x1f0, URZ ;  /* 0x000001f014187890 */ /* 0x000fe2000ff3e03f */
[----:B------:R-:W-:Y:S01]  /*16470*/  R2UR UR8, R5 ;  /* 0x00000000050872ca */ /* 0x000fe200000e0000 */
[----:B------:R-:W-:Y:S01]  /*16480*/  UIADD3.X UR7, URZ, UR21, URZ, UP0, !UPT ;  /* 0x000000153f077290 */ /* 0x000fe200087fe43f */
[----:B------:R-:W-:Y:S01]  /*16490*/  R2UR UR10, R7 ;  /* 0x00000000070a72ca */ /* 0x000fe200000e0000 */
[----:B------:R-:W-:Y:S01]  /*164a0*/  VIADD R4, R4, 0x1 ;  /* 0x0000000104047836 */ /* 0x000fe20000000000 */
[----:B------:R-:W-:Y:S01]  /*164b0*/  R2UR UR12, R17 ;  /* 0x00000000110c72ca */ /* 0x000fe200000e0000 */
[----:B------:R-:W-:Y:S01]  /*164c0*/  UIADD3.X UR25, URZ, UR21, URZ, UP1, !UPT ;  /* 0x000000153f197290 */ /* 0x000fe20008ffe43f */
[----:B------:R-:W-:Y:S01]  /*164d0*/  R2UR UR18, R19 ;  /* 0x00000000131272ca */ /* 0x000fe200000e0000 */
[----:B------:R-:W-:Y:S01]  /*164e0*/  UMOV UR14, 0x0 ;  /* 0x00000000000e7882 */ /* 0x000fe20000000000 */
[----:B------:R-:W-:Y:S01]  /*164f0*/  ISETP.GT.AND P3, PT, R11, 0x1, PT ;  /* 0x000000010b00780c */ /* 0x000fe20003f64270 */
[----:B------:R-:W-:Y:S01]  /*16500*/  UMOV UR15, 0x10000000 ;  /* 0x10000000000f7882 */ /* 0x000fe20000000000 */
[C---:B------:R-:W-:Y:S01]  /*16510*/  ISETP.NE.AND P1, PT, R4.reuse, 0x6, PT ;  /* 0x000000060400780c */ /* 0x040fe20003f25270 */
[----:B------:R-:W-:Y:S01]  /*16520*/  UIADD3 UR5, UR5, 0x180, URZ ;  /* 0x0000018005057890 */ /* 0x000fe2000fffe03f */
[----:B------:R-:W-:Y:S01]  /*16530*/  VIADD R7, R7, 0x20 ;  /* 0x0000002007077836 */ /* 0x000fe20000000000 */
[----:B------:R-:W-:Y:S01]  /*16540*/  UIADD3 UR13, UR8, 0x6180, URZ ;  /* 0x00006180080d7890 */ /* 0x000fe2000fffe03f */
[----:B------:R-:W-:Y:S01]  /*16550*/  SEL R3, RZ, 0x1, P1 ;  /* 0x00000001ff037807 */ /* 0x000fe20000800000 */
[----:B------:R-:W-:Y:S01]  /*16560*/  UMOV UR23, 0x30000 ;  /* 0x0003000000177882 */ /* 0x000fe20000000000 */
[----:B------:R-:W-:-:S02]  /*16570*/  SEL R4, R4, RZ, P1 ;  /* 0x000000ff04047207 */ /* 0x000fc40000800000 */
[----:B------:R-:W-:Y:S01]  /*16580*/  UMOV UR8, UR5 ;  /* 0x0000000500087c82 */ /* 0x000fe20008000000 */
[----:B------:R-:W-:Y:S01]  /*16590*/  LOP3.LUT R2, R2, R3, RZ, 0x3c, !PT ;  /* 0x0000000302027212 */ /* 0x000fe200078e3cff */
[----:B------:R0:W-:Y:S02]  /*165a0*/  UTMALDG.3D [UR8], [UR6], desc[UR14] ;  /* 0x00000e08060075b4 */ /* 0x0001e40008011000 */
[----:B0-----:R-:W-:Y:S01]  /*165b0*/  UMOV UR8, UR13 ;  /* 0x0000000d00087c82 */ /* 0x001fe20008000000 */
[----:B------:R-:W-:Y:S02]  /*165c0*/  UMOV UR11, UR18 ;  /* 0x00000012000b7c82 */ /* 0x000fe40008000000 */
[----:B------:R0:W-:Y:S02]  /*165d0*/  UTMALDG.3D.MULTICAST [UR8], [UR24], UR23, desc[UR14] ;  /* 0x00000e08180073b4 */ /* 0x0001e40008011817 */
[----:B0-----:R-:W-:Y:S05]  /*165e0*/  @P3 BRA `(.L_x_558) ;  /* 0xfffffffc003c3947 */ /* 0x001fea000383ffff */
.L_x_554:
[----:B------:R-:W-:Y:S05]  /*165f0*/  BSYNC B1 ;  /* 0x0000000000017941 */ /* 0x000fea0003800000 */
.L_x_553:
[----:B------:R-:W2:Y:S01]  /*16600*/  LDL.LU R15, [R1+0x200] ;  /* 0x00020000010f7983 */ /* 0x000ea20000300800 */
[----:B------:R-:W-:Y:S01]  /*16610*/  LOP3.LUT P1, RZ, R8, 0xff, RZ, 0xc0, !PT ;  /* 0x000000ff08ff7812 */ /* 0x000fe2000782c0ff */
[----:B------:R-:W-:Y:S01]  /*16620*/  VIADD R6, R6, UR38 ;  /* 0x0000002606067c36 */ /* 0x000fe20008000000 */
[----:B------:R-:W-:Y:S01]  /*16630*/  ULDC.64 UR6, c[0x0][0x650] ;  /* 0x0001940000067ab9 */ /* 0x000fe20000000a00 */
[----:B------:R-:W3:Y:S01]  /*16640*/  LDL.LU R14, [R1+0x204] ;  /* 0x00020400010e7983 */ /* 0x000ee20000300800 */
[----:B------:R-:W-:Y:S01]  /*16650*/  UISETP.GE.U32.AND UP0, UPT, UR38, 0x6, UPT ;  /* 0x000000062600788c */ /* 0x000fe2000bf06070 */
[----:B------:R-:W-:Y:S01]  /*16660*/  BSSY B1, `(.L_x_559) ;  /* 0x0000071000017945 */ /* 0x000fe20003800000 */
[----:B------:R-:W-:Y:S01]  /*16670*/  IMAD.MOV.U32 R18, RZ, RZ, -0x1 ;  /* 0xffffffffff127424 */ /* 0x000fe200078e00ff */
[----:B------:R-:W-:Y:S01]  /*16680*/  PRMT R8, RZ, 0x7610, R8 ;  /* 0x00007610ff087816 */ /* 0x000fe20000000008 */
[----:B------:R-:W-:Y:S02]  /*16690*/  IMAD.MOV.U32 R19, RZ, RZ, -0x1 ;  /* 0xffffffffff137424 */ /* 0x000fe400078e00ff */
[----:B------:R-:W-:Y:S01]  /*166a0*/  PLOP3.LUT P3, PT, PT, PT, UP0, 0x80, 0x0 ;  /* 0x000000000000781c */ /* 0x000fe20003f6f008 */
[----:B------:R-:W-:-:S02]  /*166b0*/  IMAD.MOV.U32 R17, RZ, RZ, -0x1 ;  /* 0xffffffffff117424 */ /* 0x000fc400078e00ff */
[----:B------:R-:W0:Y:S01]  /*166c0*/  @P1 S2R R3, SR_CgaCtaId ;  /* 0x0000000000031919 */ /* 0x000e220000008800 */
[----:B------:R-:W-:-:S04]  /*166d0*/  @P1 MOV R2, 0x400 ;  /* 0x0000040000021802 */ /* 0x000fc80000000f00 */
[----:B0-----:R-:W-:-:S04]  /*166e0*/  @P1 LEA R2, R3, R2, 0x18 ;  /* 0x0000000203021211 */ /* 0x001fc800078ec0ff */
[----:B------:R0:W-:Y:S01]  /*166f0*/  @P1 SYNCS.ARRIVE.TRANS64.A1T0 RZ, [R2+URZ+0x98], RZ ;  /* 0x000098ff02ff19a7 */ /* 0x0001e2000810003f */
[----:B------:R-:W-:Y:S01]  /*16700*/  ISETP.GT.U32.AND P1, PT, R6, 0x5, PT ;  /* 0x000000050600780c */ /* 0x000fe20003f24070 */
[----:B0-----:R-:W-:-:S05]  /*16710*/  IMAD.U32 R2, RZ, RZ, UR38 ;  /* 0x00000026ff027e24 */ /* 0x001fca000f8e00ff */
[----:B------:R-:W-:Y:S01]  /*16720*/  ISETP.LT.U32.AND P1, PT, R2, 0x6, P1 ;  /* 0x000000060200780c */ /* 0x000fe20000f21070 */
[----:B------:R-:W-:-:S05]  /*16730*/  IMAD.WIDE.U32 R2, R6, -0x55555555, RZ ;  /* 0xaaaaaaab06027825 */ /* 0x000fca00078e00ff */
[----:B------:R-:W-:Y:S02]  /*16740*/  SHF.R.U32.HI R5, RZ, 0x2, R3 ;  /* 0x00000002ff057819 */ /* 0x000fe40000011603 */
[----:B------:R-:W-:Y:S02]  /*16750*/  SEL R3, RZ, 0x1, !P1 ;  /* 0x00000001ff037807 */ /* 0x000fe40004800000 */
[----:B------:R-:W-:Y:S01]  /*16760*/  PRMT R2, RZ, 0x7610, R2 ;  /* 0x00007610ff027816 */ /* 0x000fe20000000002 */
[----:B------:R-:W-:Y:S01]  /*16770*/  IMAD R6, R5, -0x6, R6 ;  /* 0xfffffffa05067824 */ /* 0x000fe200078e0206 */
[----:B------:R-:W-:-:S04]  /*16780*/  LOP3.LUT R0, R0, R3, RZ, 0x3c, !PT ;  /* 0x0000000300007212 */ /* 0x000fc800078e3cff */
[----:B------:R-:W-:Y:S02]  /*16790*/  @P3 LOP3.LUT R0, R0, 0x1, R5, 0x78, !PT ;  /* 0x0000000100003812 */ /* 0x000fe400078e7805 */
[----:B---3--:R-:W-:-:S04]  /*167a0*/  IADD3 R14, P1, R14, UR50, RZ ;  /* 0x000000320e0e7c10 */ /* 0x008fc8000ff3e0ff */
[----:B--2---:R-:W-:Y:S01]  /*167b0*/  IADD3.X R15, R15, UR39, RZ, P1, !PT ;  /* 0x000000270f0f7c10 */ /* 0x004fe20008ffe4ff */
[----:B------:R0:W-:Y:S01]  /*167c0*/  STL [R1+0x204], R14 ;  /* 0x0002040e01007387 */ /* 0x0001e20000100800 */
[----:B------:R-:W-:-:S03]  /*167d0*/  ISETP.GE.U32.AND P1, PT, R14, UR6, PT ;  /* 0x000000060e007c0c */ /* 0x000fc6000bf26070 */
[----:B------:R0:W-:Y:S01]  /*167e0*/  STL [R1+0x200], R15 ;  /* 0x0002000f01007387 */ /* 0x0001e20000100800 */
[----:B------:R-:W-:-:S13]  /*167f0*/  ISETP.GE.U32.AND.EX P1, PT, R15, UR7, PT, P1 ;  /* 0x000000070f007c0c */ /* 0x000fda000bf26110 */
[----:B0-----:R-:W-:Y:S05]  /*16800*/  @P1 BRA `(.L_x_560) ;  /* 0x0000000400581947 */ /* 0x001fea0003800000 */
[----:B------:R-:W0:Y:S01]  /*16810*/  S2R R7, SR_CTAID.X ;  /* 0x0000000000077919 */ /* 0x000e220000002500 */
[----:B------:R-:W1:Y:S01]  /*16820*/  LDC R16, c[0x0][0x65c] ;  /* 0x00019700ff107b82 */ /* 0x000e620000000800 */
[----:B------:R-:W-:Y:S01]  /*16830*/  ULDC UR5, c[0x0][0x150] ;  /* 0x0000540000057ab9 */ /* 0x000fe20000000800 */
[----:B------:R-:W-:Y:S01]  /*16840*/  ULDC.64 UR6, c[0x0][0x628] ;  /* 0x00018a0000067ab9 */ /* 0x000fe20000000a00 */
[----:B------:R-:W2:Y:S01]  /*16850*/  S2R R5, SR_CTAID.Y ;  /* 0x0000000000057919 */ /* 0x000ea20000002600 */
[----:B------:R-:W-:Y:S01]  /*16860*/  ISETP.NE.U32.AND P1, PT, RZ, UR6, PT ;  /* 0x00000006ff007c0c */ /* 0x000fe2000bf25070 */
[----:B------:R-:W-:-:S03]  /*16870*/  ULDC UR8, c[0x0][0x630] ;  /* 0x00018c0000087ab9 */ /* 0x000fc60000000800 */
[----:B------:R-:W3:Y:S01]  /*16880*/  LDC R4, c[0x0][0x144] ;  /* 0x00005100ff047b82 */ /* 0x000ee20000000800 */
[----:B------:R-:W-:-:S07]  /*16890*/  ISETP.NE.AND.EX P1, PT, RZ, UR7, PT, P1 ;  /* 0x00000007ff007c0c */ /* 0x000fce000bf25310 */
[----:B------:R-:W4:Y:S01]  /*168a0*/  LDC R12, c[0x0][0x148] ;  /* 0x00005200ff0c7b82 */ /* 0x000f220000000800 */
[----:B-1----:R-:W-:Y:S02]  /*168b0*/  ISETP.NE.AND P4, PT, R16, 0x1, PT ;  /* 0x000000011000780c */ /* 0x002fe40003f85270 */
[----:B0-----:R-:W-:Y:S02]  /*168c0*/  I2FP.F32.U32 R2, R7 ;  /* 0x0000000700027245 */ /* 0x001fe40000201000 */
[----:B--2---:R-:W-:-:S03]  /*168d0*/  I2FP.F32.U32 R3, R5 ;  /* 0x0000000500037245 */ /* 0x004fc60000201000 */
[----:B------:R-:W-:Y:S01]  /*168e0*/  FMUL R2, R2, UR5 ;  /* 0x0000000502027c20 */ /* 0x000fe20008400000 */
[----:B------:R-:W-:Y:S02]  /*168f0*/  ULDC UR5, c[0x0][0x154] ;  /* 0x0000550000057ab9 */ /* 0x000fe40000000800 */
[----:B------:R-:W-:-:S03]  /*16900*/  FMUL R10, R3, UR5 ;  /* 0x00000005030a7c20 */ /* 0x000fc60008400000 */
[----:B------:R-:W0:Y:S08]  /*16910*/  F2I.U32.TRUNC.NTZ R2, R2 ;  /* 0x0000000200027305 */ /* 0x000e30000020f000 */
[----:B------:R-:W1:Y:S01]  /*16920*/  F2I.U32.TRUNC.NTZ R10, R10 ;  /* 0x0000000a000a7305 */ /* 0x000e62000020f000 */
[----:B0-----:R-:W-:Y:S02]  /*16930*/  IMAD.MOV R3, RZ, RZ, -R2 ;  /* 0x000000ffff037224 */ /* 0x001fe400078e0a02 */
[----:B------:R-:W-:-:S02]  /*16940*/  IMAD.MOV.U32 R2, RZ, RZ, R14 ;  /* 0x000000ffff027224 */ /* 0x000fc400078e000e */
[----:B---3--:R-:W-:Y:S02]  /*16950*/  IMAD R7, R4, R3, R7 ;  /* 0x0000000304077224 */ /* 0x008fe400078e0207 */
[----:B-1----:R-:W-:-:S04]  /*16960*/  IMAD.MOV R3, RZ, RZ, -R10 ;  /* 0x000000ffff037224 */ /* 0x002fc800078e0a0a */
[----:B----4-:R-:W-:Y:S02]  /*16970*/  @P4 IMAD R7, R12, R3, R5 ;  /* 0x000000030c074224 */ /* 0x010fe400078e0205 */
[----:B------:R-:W-:Y:S01]  /*16980*/  IMAD.MOV.U32 R3, RZ, RZ, R15 ;  /* 0x000000ffff037224 */ /* 0x000fe200078e000f */
[----:B------:R-:W-:Y:S06]  /*16990*/  @!P1 BRA `(.L_x_561) ;  /* 0x0000000000289947 */ /* 0x000fec0003800000 */
[----:B------:R-:W-:Y:S02]  /*169a0*/  ULDC UR5, c[0x0][0x634] ;  /* 0x00018d0000057ab9 */ /* 0x000fe40000000800 */
[----:B------:R-:W-:-:S05]  /*169b0*/  IADD3 R3, P1, R14, UR5, RZ ;  /* 0x000000050e037c10 */ /* 0x000fca000ff3e0ff */
[----:B------:R-:W-:-:S04]  /*169c0*/  IMAD.X R11, RZ, RZ, R15, P1 ;  /* 0x000000ffff0b7224 */ /* 0x000fc800008e060f */
[----:B------:R-:W-:-:S04]  /*169d0*/  IMAD.WIDE.U32 R4, R11, UR6, RZ ;  /* 0x000000060b047c25 */ /* 0x000fc8000f8e00ff */
[----:B------:R-:W-:-:S04]  /*169e0*/  IMAD.WIDE.U32 R4, P1, R3, UR7, R4 ;  /* 0x0000000703047c25 */ /* 0x000fc8000f820004 */
[----:B------:R-:W-:-:S04]  /*169f0*/  IMAD.WIDE.U32 R2, R3, UR6, RZ ;  /* 0x0000000603027c25 */ /* 0x000fc8000f8e00ff */
[----:B------:R-:W-:Y:S01]  /*16a00*/  IMAD.MOV.U32 R2, RZ, RZ, R5 ;  /* 0x000000ffff027224 */ /* 0x000fe200078e0005 */
[----:B------:R-:W-:Y:S01]  /*16a10*/  IADD3 RZ, P3, R3, R4, RZ ;  /* 0x0000000403ff7210 */ /* 0x000fe20007f7e0ff */
[----:B------:R-:W-:-:S04]  /*16a20*/  IMAD.X R3, RZ, RZ, RZ, P1 ;  /* 0x000000ffff037224 */ /* 0x000fc800008e06ff */
[----:B------:R-:W-:-:S08]  /*16a30*/  IMAD.WIDE.U32.X R2, R11, UR7, R2, P3 ;  /* 0x000000070b027c25 */ /* 0x000fd000098e0402 */
.L_x_561:
[--C-:B------:R-:W-:Y:S01]  /*16a40*/  SHF.R.U64 R17, R2, UR8, R3.reuse ;  /* 0x0000000802117c19 */ /* 0x100fe20008001203 */
[----:B------:R-:W-:Y:S01]  /*16a50*/  ULDC.64 UR6, c[0x0][0x620] ;  /* 0x0001880000067ab9 */ /* 0x000fe20000000a00 */
[----:B------:R-:W-:Y:S01]  /*16a60*/  SHF.R.U32.HI R2, RZ, UR8, R3 ;  /* 0x00000008ff027c19 */ /* 0x000fe20008011603 */
[----:B------:R-:W-:Y:S01]  /*16a70*/  IMAD.MOV.U32 R3, RZ, RZ, R15 ;  /* 0x000000ffff037224 */ /* 0x000fe200078e000f */
[----:B------:R-:W-:Y:S01]  /*16a80*/  IADD3 R11, P1, RZ, -R17, RZ ;  /* 0x80000011ff0b7210 */ /* 0x000fe20007f3e0ff */
[----:B------:R-:W-:-:S04]  /*16a90*/  ULDC UR5, c[0x0][0x618] ;  /* 0x0001860000057ab9 */ /* 0x000fc80000000800 */
[----:B------:R-:W-:-:S04]  /*16aa0*/  IMAD.X R2, RZ, RZ, ~R2, P1 ;  /* 0x000000ffff027224 */ /* 0x000fc800008e0e02 */
[----:B------:R-:W-:-:S04]  /*16ab0*/  IMAD R2, R2, UR6, RZ ;  /* 0x0000000602027c24 */ /* 0x000fc8000f8e02ff */
[----:B------:R-:W-:Y:S02]  /*16ac0*/  IMAD R5, R11, UR7, R2 ;  /* 0x000000070b057c24 */ /* 0x000fe4000f8e0202 */
[----:B------:R-:W-:-:S04]  /*16ad0*/  IMAD.MOV.U32 R2, RZ, RZ, R14 ;  /* 0x000000ffff027224 */ /* 0x000fc800078e000e */
[----:B------:R-:W-:Y:S01]  /*16ae0*/  IMAD.WIDE.U32 R2, R11, UR6, R2 ;  /* 0x000000060b027c25 */ /* 0x000fe2000f8e0002 */
[----:B------:R-:W-:Y:S02]  /*16af0*/  ULDC.64 UR6, c[0x0][0x640] ;  /* 0x0001900000067ab9 */ /* 0x000fe40000000a00 */
[----:B------:R-:W-:Y:S01]  /*16b00*/  ISETP.NE.U32.AND P1, PT, RZ, UR6, PT ;  /* 0x00000006ff007c0c */ /* 0x000fe2000bf25070 */
[----:B------:R-:W-:-:S03]  /*16b10*/  IMAD.IADD R3, R3, 0x1, R5 ;  /* 0x0000000103037824 */ /* 0x000fc600078e0205 */
[----:B------:R-:W-:Y:S02]  /*16b20*/  ISETP.NE.AND.EX P1, PT, RZ, UR7, PT, P1 ;  /* 0x00000007ff007c0c */ /* 0x000fe4000bf25310 */
[--C-:B------:R-:W-:Y:S02]  /*16b30*/  SHF.R.U64 R10, R2, UR5, R3.reuse ;  /* 0x00000005020a7c19 */ /* 0x100fe40008001203 */
[----:B------:R-:W-:Y:S01]  /*16b40*/  SHF.R.U32.HI R3, RZ, UR5, R3 ;  /* 0x00000005ff037c19 */ /* 0x000fe20008011603 */
[----:B------:R-:W-:-:S03]  /*16b50*/  ULDC UR5, c[0x0][0x608] ;  /* 0x0001820000057ab9 */ /* 0x000fc60000000800 */
[--C-:B------:R-:W-:Y:S02]  /*16b60*/  SHF.R.U64 R11, R10, UR5, R3.reuse ;  /* 0x000000050a0b7c19 */ /* 0x100fe40008001203 */
[----:B------:R-:W-:Y:S01]  /*16b70*/  SHF.R.U32.HI R2, RZ, UR5, R3 ;  /* 0x00000005ff027c19 */ /* 0x000fe20008011603 */
[----:B------:R-:W-:-:S03]  /*16b80*/  ULDC UR5, c[0x0][0x658] ;  /* 0x0001960000057ab9 */ /* 0x000fc60000000800 */
[--C-:B------:R-:W-:Y:S02]  /*16b90*/  SHF.R.U64 R12, R11, UR5, R2.reuse ;  /* 0x000000050b0c7c19 */ /* 0x100fe40008001202 */
[----:B------:R-:W-:-:S03]  /*16ba0*/  SHF.R.U32.HI R14, RZ, UR5, R2 ;  /* 0x00000005ff0e7c19 */ /* 0x000fc60008011602 */
[----:B------:R-:W-:Y:S02]  /*16bb0*/  IMAD.MOV.U32 R2, RZ, RZ, R12 ;  /* 0x000000ffff027224 */ /* 0x000fe400078e000c */
        /* <DEDUP_REMOVED lines=12> */
.L_x_562:
[----:B------:R-:W-:Y:S01]  /*16c80*/  ULDC UR5, c[0x0][0x648] ;  /* 0x0001920000057ab9 */ /* 0x000fe20000000800 */
[----:B------:R-:W-:Y:S02]  /*16c90*/  LOP3.LUT R11, R11, UR16, RZ, 0xc0, !PT ;  /* 0x000000100b0b7c12 */ /* 0x000fe4000f8ec0ff */
[----:B------:R-:W-:Y:S01]  /*16ca0*/  SHF.R.U64 R2, R2, UR5, R3 ;  /* 0x0000000502027c19 */ /* 0x000fe20008001203 */
[----:B------:R-:W-:-:S04]  /*16cb0*/  ULDC UR5, c[0x0][0x638] ;  /* 0x00018e0000057ab9 */ /* 0x000fc80000000800 */
[----:B------:R-:W-:Y:S02]  /*16cc0*/  IMAD.MOV R3, RZ, RZ, -R2 ;  /* 0x000000ffff037224 */ /* 0x000fe400078e0a02 */
[----:B------:R-:W-:Y:S02]  /*16cd0*/  IMAD R4, R2, UR17, R11 ;  /* 0x0000001102047c24 */ /* 0x000fe4000f8e020b */
[----:B------:R-:W-:Y:S01]  /*16ce0*/  IMAD R12, R3, UR5, R12 ;  /* 0x00000005030c7c24 */ /* 0x000fe2000f8e020c */
[----:B------:R-:W-:Y:S01]  /*16cf0*/  ULDC UR5, c[0x0][0x610] ;  /* 0x0001840000057ab9 */ /* 0x000fe20000000800 */
[----:B------:R-:W-:Y:S01]  /*16d00*/  LOP3.LUT R3, R10, UR4, RZ, 0xc0, !PT ;  /* 0x000000040a037c12 */ /* 0x000fe2000f8ec0ff */
[----:B------:R-:W-:Y:S01]  /*16d10*/  IMAD R7, R4, UR5, R7 ;  /* 0x0000000504077c24 */ /* 0x000fe2000f8e0207 */
[----:B------:R-:W-:Y:S01]  /*16d20*/  ULDC UR5, c[0x0][0x600] ;  /* 0x0001800000057ab9 */ /* 0x000fe20000000800 */
[----:B------:R-:W-:Y:S02]  /*16d30*/  IMAD.MOV.U32 R2, RZ, RZ, 0x1 ;  /* 0x00000001ff027424 */ /* 0x000fe400078e00ff */
[----:B------:R-:W-:-:S05]  /*16d40*/  IMAD R12, R12, UR5, R3 ;  /* 0x000000050c0c7c24 */ /* 0x000fca000f8e0203 */
[----:B------:R-:W-:Y:S02]  /*16d50*/  SEL R19, R12, R7, !P4 ;  /* 0x000000070c137207 */ /* 0x000fe40006000000 */
[----:B------:R-:W-:-:S07]  /*16d60*/  SEL R18, R7, R12, !P4 ;  /* 0x0000000c07127207 */ /* 0x000fce0006000000 */
.L_x_560:
[----:B------:R-:W-:Y:S05]  /*16d70*/  BSYNC B1 ;  /* 0x0000000000017941 */ /* 0x000fea0003800000 */
.L_x_559:
[----:B------:R-:W-:-:S13]  /*16d80*/  LOP3.LUT P1, RZ, R2, 0xff, RZ, 0xc0, !PT ;  /* 0x000000ff02ff7812 */ /* 0x000fda000782c0ff */
[----:B------:R-:W-:Y:S05]  /*16d90*/  @P1 BRA `(.L_x_563) ;  /* 0xfffffff4001c1947 */ /* 0x000fea000383ffff */
[----:B------:R-:W-:Y:S05]  /*16da0*/  BSYNC B0 ;  /* 0x0000000000007941 */ /* 0x000fea0003800000 */
.L_x_551:
[----:B------:R-:W-:-:S03]  /*16db0*/  UMOV UR5, 0xffffffff ;  /* 0xffffffff00057882 */ /* 0x000fc60000000000 */
[----:B------:R-:W-:Y:S05]  /*16dc0*/  BRA.DIV UR5, `(.L_x_564) ;  /* 0x0000000605947947 */ /* 0x000fea000b800000 */
[----:B------:R-:W-:-:S13]  /*16dd0*/  ELECT P6, URZ, PT ;  /* 0x00000000003f782f */ /* 0x000fda00038c0000 */
.L_x_582:
[----:B------:R-:W-:Y:S04]  /*16de0*/  BSSY B0, `(.L_x_565) ;  /* 0x000003e000007945 */ /* 0x000fe80003800000 */
[----:B------:R-:W-:Y:S05]  /*16df0*/  @!P6 BRA `(.L_x_566) ;  /* 0x0000000000f0e947 */ /* 0x000fea0003800000 */
[----:B------:R-:W-:-:S04]  /*16e00*/  ULOP3.LUT UR5, UR37, 0x2, URZ, 0xfc, !UPT ;  /* 0x0000000225057892 */ /* 0x000fc8000f8efc3f */
[----:B------:R-:W-:-:S06]  /*16e10*/  UISETP.NE.AND UP0, UPT, UR5, 0x3, UPT ;  /* 0x000000030500788c */ /* 0x000fcc000bf05270 */
[----:B------:R-:W-:-:S13]  /*16e20*/  PLOP3.LUT P0, PT, PT, PT, UP0, 0x80, 0x0 ;  /* 0x000000000000781c */ /* 0x000fda0003f0f008 */
[----:B------:R-:W-:Y:S05]  /*16e30*/  @!P0 BRA `(.L_x_567) ;  /* 0x0000000000048947 */ /* 0x000fea0003800000 */
[----:B------:R-:W-:Y:S01]  /*16e40*/  BPT.TRAP 0x1 ;  /* 0x000000040000795c */ /* 0x000fe20000300000 */
.L_x_567:
[----:B------:R-:W0:Y:S01]  /*16e50*/  S2R R3, SR_CgaCtaId ;  /* 0x0000000000037919 */ /* 0x000e220000008800 */
[----:B------:R-:W-:-:S04]  /*16e60*/  MOV R2, 0x400 ;  /* 0x0000040000027802 */ /* 0x000fc80000000f00 */
[----:B0-----:R-:W-:Y:S02]  /*16e70*/  LEA R3, R3, R2, 0x18 ;  /* 0x0000000203037211 */ /* 0x001fe400078ec0ff */
[----:B------:R-:W-:-:S03]  /*16e80*/  SHF.L.U32 R2, R0, 0x1f, RZ ;  /* 0x0000001f00027819 */ /* 0x000fc600000006ff */
[----:B------:R-:W-:-:S04]  /*16e90*/  VIADD R3, R3, 0x30 ;  /* 0x0000003003037836 */ /* 0x000fc80000000000 */
[----:B------:R-:W-:-:S04]  /*16ea0*/  IMAD R5, R6, 0x8, R3 ;  /* 0x0000000806057824 */ /* 0x000fc800078e0203 */
[----:B------:R-:W0:Y:S02]  /*16eb0*/  SYNCS.PHASECHK.TRANS64.TRYWAIT P0, [R5+URZ], R2 ;  /* 0x00000002050075a7 */ /* 0x000e24000800017f */
[----:B0-----:R-:W-:Y:S05]  /*16ec0*/  @!P0 BRA `(.L_x_568) ;  /* 0x0000000400748947 */ /* 0x001fea0003800000 */
.L_x_583:
[----:B------:R-:W-:-:S05]  /*16ed0*/  VIADD R6, R6, 0x1 ;  /* 0x0000000106067836 */ /* 0x000fca0000000000 */
[----:B------:R-:W-:-:S04]  /*16ee0*/  ISETP.NE.AND P0, PT, R6, 0x6, PT ;  /* 0x000000060600780c */ /* 0x000fc80003f05270 */
[----:B0-----:R-:W-:Y:S02]  /*16ef0*/  SEL R5, RZ, 0x1, P0 ;  /* 0x00000001ff057807 */ /* 0x001fe40000000000 */
[----:B------:R-:W-:Y:S02]  /*16f00*/  SEL R6, R6, RZ, P0 ;  /* 0x000000ff06067207 */ /* 0x000fe40000000000 */
[----:B------:R-:W-:-:S03]  /*16f10*/  LOP3.LUT R5, R0, R5, RZ, 0x3c, !PT ;  /* 0x0000000500057212 */ /* 0x000fc600078e3cff */
[----:B------:R-:W-:Y:S01]  /*16f20*/  IMAD R7, R6, 0x8, R3 ;  /* 0x0000000806077824 */ /* 0x000fe200078e0203 */
[----:B------:R-:W-:-:S04]  /*16f30*/  SHF.L.U32 R0, R5, 0x1f, RZ ;  /* 0x0000001f05007819 */ /* 0x000fc800000006ff */
[----:B------:R-:W0:Y:S02]  /*16f40*/  SYNCS.PHASECHK.TRANS64.TRYWAIT P0, [R7+URZ], R0 ;  /* 0x00000000070075a7 */ /* 0x000e24000800017f */
[----:B0-----:R-:W-:Y:S05]  /*16f50*/  @!P0 BRA `(.L_x_569) ;  /* 0x0000000400648947 */ /* 0x001fea0003800000 */
.L_x_584:
[----:B0-----:R-:W-:-:S05]  /*16f60*/  VIADD R0, R6, 0x1 ;  /* 0x0000000106007836 */ /* 0x001fca0000000000 */
[----:B------:R-:W-:-:S04]  /*16f70*/  ISETP.NE.AND P0, PT, R0, 0x6, PT ;  /* 0x000000060000780c */ /* 0x000fc80003f05270 */
[----:B------:R-:W-:Y:S02]  /*16f80*/  SEL R2, RZ, 0x1, P0 ;  /* 0x00000001ff027807 */ /* 0x000fe40000000000 */
[----:B------:R-:W-:Y:S02]  /*16f90*/  SEL R4, R0, RZ, P0 ;  /* 0x000000ff00047207 */ /* 0x000fe40000000000 */
[----:B------:R-:W-:-:S03]  /*16fa0*/  LOP3.LUT R5, R5, R2, RZ, 0x3c, !PT ;  /* 0x0000000205057212 */ /* 0x000fc600078e3cff */
[----:B------:R-:W-:Y:S01]  /*16fb0*/  IMAD R7, R4, 0x8, R3 ;  /* 0x0000000804077824 */ /* 0x000fe200078e0203 */
[----:B------:R-:W-:-:S04]  /*16fc0*/  SHF.L.U32 R0, R5, 0x1f, RZ ;  /* 0x0000001f05007819 */ /* 0x000fc800000006ff */
[----:B------:R-:W0:Y:S02]  /*16fd0*/  SYNCS.PHASECHK.TRANS64.TRYWAIT P0, [R7+URZ], R0 ;  /* 0x00000000070075a7 */ /* 0x000e24000800017f */
[----:B0-----:R-:W-:Y:S05]  /*16fe0*/  @!P0 BRA `(.L_x_570) ;  /* 0x0000000400548947 */ /* 0x001fea0003800000 */
.L_x_585:
        /* <DEDUP_REMOVED lines=9> */
.L_x_586:
        /* <DEDUP_REMOVED lines=9> */
.L_x_587:
[----:B0-----:R-:W-:-:S05]  /*17110*/  VIADD R0, R4, 0x1 ;  /* 0x0000000104007836 */ /* 0x001fca0000000000 */
[----:B------:R-:W-:-:S04]  /*17120*/  ISETP.NE.AND P0, PT, R0, 0x6, PT ;  /* 0x000000060000780c */ /* 0x000fc80003f05270 */
[----:B------:R-:W-:Y:S02]  /*17130*/  SEL R2, RZ, 0x1, P0 ;  /* 0x00000001ff027807 */ /* 0x000fe40000000000 */
[----:B------:R-:W-:Y:S02]  /*17140*/  SEL R0, R0, RZ, P0 ;  /* 0x000000ff00007207 */ /* 0x000fe40000000000 */
[----:B------:R-:W-:-:S03]  /*17150*/  LOP3.LUT R2, R5, R2, RZ, 0x3c, !PT ;  /* 0x0000000205027212 */ /* 0x000fc600078e3cff */
[----:B------:R-:W-:Y:S01]  /*17160*/  IMAD R3, R0, 0x8, R3 ;  /* 0x0000000800037824 */ /* 0x000fe200078e0203 */
[----:B------:R-:W-:-:S07]  /*17170*/  SHF.L.U32 R0, R2, 0x1f, RZ ;  /* 0x0000001f02007819 */ /* 0x000fce00000006ff */
.L_x_573:
[----:B0-----:R0:W1:Y:S02]  /*17180*/  SYNCS.PHASECHK.TRANS64.TRYWAIT P0, [R3+URZ], R0 ;  /* 0x00000000030075a7 */ /* 0x001064000800017f */
[----:B-1----:R-:W-:Y:S05]  /*17190*/  @!P0 NANOSLEEP.SYNCS 0x989680 ;  /* 0x009896800000895d */ /* 0x002fea0003900000 */
[----:B------:R-:W1:Y:S02]  /*171a0*/  @!P0 SYNCS.PHASECHK.TRANS64 P0, [R3+URZ], R0 ;  /* 0x00000000030085a7 */ /* 0x000e64000800007f */
[----:B-1----:R-:W-:Y:S05]  /*171b0*/  @!P0 BRA `(.L_x_573) ;  /* 0xfffffffc00f08947 */ /* 0x002fea000383ffff */
.L_x_566:
[----:B------:R-:W-:Y:S05]  /*171c0*/  BSYNC B0 ;  /* 0x0000000000007941 */ /* 0x000fea0003800000 */
.L_x_565:
[----:B------:R-:W-:Y:S05]  /*171d0*/  EXIT ;  /* 0x000000000000794d */ /* 0x000fea0003800000 */
.L_x_19:
[----:B--2---:R-:W-:-:S04]  /*171e0*/  IMAD.U32 R0, RZ, RZ, UR47 ;  /* 0x0000002fff007e24 */ /* 0x004fc8000f8e00ff */
[----:B------:R2:W3:Y:S03]  /*171f0*/  SYNCS.PHASECHK.TRANS64.TRYWAIT P0, [R0+URZ], R3 ;  /* 0x00000003000075a7 */ /* 0x0004e6000800017f */
[----:B---3--:R-:W-:Y:S05]  /*17200*/  @!P0 NANOSLEEP.SYNCS 0x989680 ;  /* 0x009896800000895d */ /* 0x008fea0003900000 */
[----:B------:R-:W3:Y:S02]  /*17210*/  @!P0 SYNCS.PHASECHK.TRANS64 P0, [R0+URZ], R3 ;  /* 0x00000003000085a7 */ /* 0x000ee4000800007f */
[----:B---3--:R-:W-:Y:S05]  /*17220*/  @!P0 BRA `(.L_x_19) ;  /* 0xfffffffc00ec8947 */ /* 0x008fea000383ffff */
[----:B------:R-:W-:Y:S05]  /*17230*/  BRA `(.L_x_574) ;  /* 0xfffffea4006c7947 */ /* 0x000fea000383ffff */
.L_x_24:
[----:B---3--:R3:W4:Y:S02]  /*17240*/  SYNCS.PHASECHK.TRANS64.TRYWAIT P1, [R3+URZ], R0 ;  /* 0x00000000030075a7 */ /* 0x008724000802017f */
[----:B----4-:R-:W-:Y:S05]  /*17250*/  @!P1 NANOSLEEP.SYNCS 0x989680 ;  /* 0x009896800000995d */ /* 0x010fea0003900000 */
[----:B------:R-:W4:Y:S02]  /*17260*/  @!P1 SYNCS.PHASECHK.TRANS64 P1, [R3+URZ], R0 ;  /* 0x00000000030095a7 */ /* 0x000f24000802007f */
[----:B----4-:R-:W-:Y:S05]  /*17270*/  @!P1 BRA `(.L_x_24) ;  /* 0xfffffffc00f09947 */ /* 0x010fea000383ffff */
[----:B------:R-:W-:Y:S05]  /*17280*/  BRA `(.L_x_23) ;  /* 0xfffffea400e07947 */ /* 0x000fea000383ffff */
.L_x_29:
[----:B-1----:R-:W-:-:S04]  /*17290*/  IMAD.U32 R5, RZ, RZ, UR4 ;  /* 0x00000004ff057e24 */ /* 0x002fc8000f8e00ff */
[----:B------:R1:W2:Y:S03]  /*172a0*/  SYNCS.PHASECHK.TRANS64.TRYWAIT P1, [R5+URZ], R4 ;  /* 0x00000004050075a7 */ /* 0x0002a6000802017f */
[----:B--2---:R-:W-:Y:S05]  /*172b0*/  @!P1 NANOSLEEP.SYNCS 0x989680 ;  /* 0x009896800000995d */ /* 0x004fea0003900000 */
[----:B------:R-:W2:Y:S02]  /*172c0*/  @!P1 SYNCS.PHASECHK.TRANS64 P1, [R5+URZ], R4 ;  /* 0x00000004050095a7 */ /* 0x000ea4000802007f */
[----:B--2---:R-:W-:Y:S05]  /*172d0*/  @!P1 BRA `(.L_x_29) ;  /* 0xfffffffc00ec9947 */ /* 0x004fea000383ffff */
[----:B------:R-:W-:Y:S05]  /*172e0*/  BRA `(.L_x_28) ;  /* 0xfffffebc00147947 */ /* 0x000fea000383ffff */
.L_x_35:
[----:B0-----:R-:W-:-:S04]  /*172f0*/  IMAD.U32 R3, RZ, RZ, UR47 ;  /* 0x0000002fff037e24 */ /* 0x001fc8000f8e00ff */
[----:B------:R0:W1:Y:S03]  /*17300*/  SYNCS.PHASECHK.TRANS64.TRYWAIT P0, [R3+URZ+0x10], R0 ;  /* 0x00001000030075a7 */ /* 0x000066000800017f */
[----:B-1----:R-:W-:Y:S05]  /*17310*/  @!P0 NANOSLEEP.SYNCS 0x989680 ;  /* 0x009896800000895d */ /* 0x002fea0003900000 */
[----:B------:R-:W1:Y:S02]  /*17320*/  @!P0 SYNCS.PHASECHK.TRANS64 P0, [R3+URZ+0x10], R0 ;  /* 0x00001000030085a7 */ /* 0x000e64000800007f */
[----:B-1----:R-:W-:Y:S05]  /*17330*/  @!P0 BRA `(.L_x_35) ;  /* 0xfffffffc00ec8947 */ /* 0x002fea000383ffff */
[----:B------:R-:W-:Y:S05]  /*17340*/  BRA `(.L_x_575) ;  /* 0xfffffedc00c07947 */ /* 0x000fea000383ffff */
.L_x_552:
[----:B------:R-:W-:Y:S01]  /*17350*/  BSSY B1, `(.L_x_576) ;  /* 0x0000006000017945 */ /* 0x000fe20003800000 */
[----:B------:R-:W-:-:S07]  /*17360*/  IMAD.MOV.U32 R15, RZ, RZ, -0x1 ;  /* 0xffffffffff0f7424 */ /* 0x000fce00078e00ff */
[----:B------:R-:W-:Y:S05]  /*17370*/  WARPSYNC.COLLECTIVE R15, `(.L_x_577) ;  /* 0x000000000f0c7348 */ /* 0x000fea0003c00000 */
[----:B------:R-:W-:Y:S02]  /*17380*/  ELECT P6, UR62, PT ;  /* 0x00000000003e782f */ /* 0x000fe400038c0000 */
[----:B------:R-:W-:Y:S01]  /*17390*/  MOV R14, UR62 ;  /* 0x0000003e000e7c02 */ /* 0x000fe20008000f00 */
[----:B------:R-:W-:Y:S10]  /*173a0*/  ENDCOLLECTIVE ;  /* 0x000000000000791b */ /* 0x000ff40003800000 */
.L_x_577:
[----:B------:R-:W-:Y:S05]  /*173b0*/  BSYNC B1 ;  /* 0x0000000000017941 */ /* 0x000fea0003800000 */
.L_x_576:
[----:B------:R-:W-:Y:S05]  /*173c0*/  BRA `(.L_x_578) ;  /* 0xffffffec009c7947 */ /* 0x000fea000383ffff */
.L_x_555:
[----:B0-----:R0:W1:Y:S02]  /*173d0*/  SYNCS.PHASECHK.TRANS64.TRYWAIT P1, [R3+URZ+0x30], R10 ;  /* 0x0000300a030075a7 */ /* 0x001064000802017f */
[----:B-1----:R-:W-:Y:S05]  /*173e0*/  @!P1 NANOSLEEP.SYNCS 0x989680 ;  /* 0x009896800000995d */ /* 0x002fea0003900000 */
[----:B------:R-:W1:Y:S02]  /*173f0*/  @!P1 SYNCS.PHASECHK.TRANS64 P1, [R3+URZ+0x30], R10 ;  /* 0x0000300a030095a7 */ /* 0x000e64000802007f */
[----:B-1----:R-:W-:Y:S05]  /*17400*/  @!P1 BRA `(.L_x_555) ;  /* 0xfffffffc00f09947 */ /* 0x002fea000383ffff */
[----:B------:R-:W-:Y:S05]  /*17410*/  BRA `(.L_x_579) ;  /* 0xffffffec00d07947 */ /* 0x000fea000383ffff */
.L_x_564:
[----:B------:R-:W-:Y:S01]  /*17420*/  BSSY B0, `(.L_x_580) ;  /* 0x0000006000007945 */ /* 0x000fe20003800000 */
[----:B------:R-:W-:-:S07]  /*17430*/  IMAD.MOV.U32 R15, RZ, RZ, -0x1 ;  /* 0xffffffffff0f7424 */ /* 0x000fce00078e00ff */
[----:B------:R-:W-:Y:S05]  /*17440*/  WARPSYNC.COLLECTIVE R15, `(.L_x_581) ;  /* 0x000000000f0c7348 */ /* 0x000fea0003c00000 */
[----:B------:R-:W-:Y:S02]  /*17450*/  ELECT P6, UR62, PT ;  /* 0x00000000003e782f */ /* 0x000fe400038c0000 */
[----:B------:R-:W-:Y:S01]  /*17460*/  MOV R14, UR62 ;  /* 0x0000003e000e7c02 */ /* 0x000fe20008000f00 */
[----:B------:R-:W-:Y:S10]  /*17470*/  ENDCOLLECTIVE ;  /* 0x000000000000791b */ /* 0x000ff40003800000 */
.L_x_581:
[----:B------:R-:W-:Y:S05]  /*17480*/  BSYNC B0 ;  /* 0x0000000000007941 */ /* 0x000fea0003800000 */
.L_x_580:
[----:B------:R-:W-:Y:S05]  /*17490*/  BRA `(.L_x_582) ;  /* 0xfffffff800507947 */ /* 0x000fea000383ffff */
.L_x_568:
[----:B0-----:R0:W1:Y:S02]  /*174a0*/  SYNCS.PHASECHK.TRANS64.TRYWAIT P0, [R5+URZ], R2 ;  /* 0x00000002050075a7 */ /* 0x001064000800017f */
[----:B-1----:R-:W-:Y:S05]  /*174b0*/  @!P0 NANOSLEEP.SYNCS 0x989680 ;  /* 0x009896800000895d */ /* 0x002fea0003900000 */
[----:B------:R-:W1:Y:S02]  /*174c0*/  @!P0 SYNCS.PHASECHK.TRANS64 P0, [R5+URZ], R2 ;  /* 0x00000002050085a7 */ /* 0x000e64000800007f */
[----:B-1----:R-:W-:Y:S05]  /*174d0*/  @!P0 BRA `(.L_x_568) ;  /* 0xfffffffc00f08947 */ /* 0x002fea000383ffff */
[----:B------:R-:W-:Y:S05]  /*174e0*/  BRA `(.L_x_583) ;  /* 0xfffffff800787947 */ /* 0x000fea000383ffff */
.L_x_569:
[----:B0-----:R0:W1:Y:S02]  /*174f0*/  SYNCS.PHASECHK.TRANS64.TRYWAIT P0, [R7+URZ], R0 ;  /* 0x00000000070075a7 */ /* 0x001064000800017f */
[----:B-1----:R-:W-:Y:S05]  /*17500*/  @!P0 NANOSLEEP.SYNCS 0x989680 ;  /* 0x009896800000895d */ /* 0x002fea0003900000 */
[----:B------:R-:W1:Y:S02]  /*17510*/  @!P0 SYNCS.PHASECHK.TRANS64 P0, [R7+URZ], R0 ;  /* 0x00000000070085a7 */ /* 0x000e64000800007f */
[----:B-1----:R-:W-:Y:S05]  /*17520*/  @!P0 BRA `(.L_x_569) ;  /* 0xfffffffc00f08947 */ /* 0x002fea000383ffff */
[----:B------:R-:W-:Y:S05]  /*17530*/  BRA `(.L_x_584) ;  /* 0xfffffff800887947 */ /* 0x000fea000383ffff */
.L_x_570:
[----:B0-----:R0:W1:Y:S02]  /*17540*/  SYNCS.PHASECHK.TRANS64.TRYWAIT P0, [R7+URZ], R0 ;  /* 0x00000000070075a7 */ /* 0x001064000800017f */
[----:B-1----:R-:W-:Y:S05]  /*17550*/  @!P0 NANOSLEEP.SYNCS 0x989680 ;  /* 0x009896800000895d */ /* 0x002fea0003900000 */
[----:B------:R-:W1:Y:S02]  /*17560*/  @!P0 SYNCS.PHASECHK.TRANS64 P0, [R7+URZ], R0 ;  /* 0x00000000070085a7 */ /* 0x000e64000800007f */
[----:B-1----:R-:W-:Y:S05]  /*17570*/  @!P0 BRA `(.L_x_570) ;  /* 0xfffffffc00f08947 */ /* 0x002fea000383ffff */
[----:B------:R-:W-:Y:S05]  /*17580*/  BRA `(.L_x_585) ;  /* 0xfffffff800987947 */ /* 0x000fea000383ffff */
.L_x_571:
[----:B0-----:R0:W1:Y:S02]  /*17590*/  SYNCS.PHASECHK.TRANS64.TRYWAIT P0, [R7+URZ], R0 ;  /* 0x00000000070075a7 */ /* 0x001064000800017f */
[----:B-1----:R-:W-:Y:S05]  /*175a0*/  @!P0 NANOSLEEP.SYNCS 0x989680 ;  /* 0x009896800000895d */ /* 0x002fea0003900000 */
[----:B------:R-:W1:Y:S02]  /*175b0*/  @!P0 SYNCS.PHASECHK.TRANS64 P0, [R7+URZ], R0 ;  /* 0x00000000070085a7 */ /* 0x000e64000800007f */
[----:B-1----:R-:W-:Y:S05]  /*175c0*/  @!P0 BRA `(.L_x_571) ;  /* 0xfffffffc00f08947 */ /* 0x002fea000383ffff */
[----:B------:R-:W-:Y:S05]  /*175d0*/  BRA `(.L_x_586) ;  /* 0xfffffff800a87947 */ /* 0x000fea000383ffff */
.L_x_572:
[----:B0-----:R0:W1:Y:S02]  /*175e0*/  SYNCS.PHASECHK.TRANS64.TRYWAIT P0, [R7+URZ], R0 ;  /* 0x00000000070075a7 */ /* 0x001064000800017f */
[----:B-1----:R-:W-:Y:S05]  /*175f0*/  @!P0 NANOSLEEP.SYNCS 0x989680 ;  /* 0x009896800000895d */ /* 0x002fea0003900000 */
[----:B------:R-:W1:Y:S02]  /*17600*/  @!P0 SYNCS.PHASECHK.TRANS64 P0, [R7+URZ], R0 ;  /* 0x00000000070085a7 */ /* 0x000e64000800007f */
[----:B-1----:R-:W-:Y:S05]  /*17610*/  @!P0 BRA `(.L_x_572) ;  /* 0xfffffffc00f08947 */ /* 0x002fea000383ffff */
[----:B------:R-:W-:Y:S05]  /*17620*/  BRA `(.L_x_587) ;  /* 0xfffffff800b87947 */ /* 0x000fea000383ffff */
.L_x_588:
[----:B------:R-:W-:-:S00]  /*17630*/  BRA `(.L_x_588) ;  /* 0xfffffffc00fc7947 */ /* 0x000fc0000383ffff */
[----:B------:R-:W-:-:S00]  /*17640*/  NOP ;  /* 0x0000000000007918 */ /* 0x000fc00000000000 */
        /* <DEDUP_REMOVED lines=11> */
.L_x_589:


//--------------------- .nv.global.init           --------------------------
	.section	.nv.global.init,"aw",@progbits
.nv.global.init:
	.type		$str$22,@object
	.size		$str$22,($str$23 - $str$22)
$str$22:
        /*0000*/ 	.byte	0x6b, 0x5f, 0x74, 0x69, 0x6c, 0x65, 0x5f, 0x63, 0x6f, 0x75, 0x6e, 0x74, 0x20, 0x3e, 0x3d, 0x20
        /*0010*/ 	.byte	0x31, 0x00
	.type		$str$23,@object
	.size		$str$23,(__unnamed_1 - $str$23)
$str$23:
        /*0012*/ 	.byte	0x2f, 0x74, 0x6d, 0x70, 0x2f, 0x63, 0x75, 0x74, 0x6c, 0x61, 0x73, 0x73, 0x5f, 0x73, 0x77, 0x65
        /*0022*/ 	.byte	0x65, 0x70, 0x5f, 0x73, 0x72, 0x63, 0x2f, 0x69, 0x6e, 0x63, 0x6c, 0x75, 0x64, 0x65, 0x2f, 0x63
        /*0032*/ 	.byte	0x75, 0x74, 0x6c, 0x61, 0x73, 0x73, 0x2f, 0x67, 0x65, 0x6d, 0x6d, 0x2f, 0x63, 0x6f, 0x6c, 0x6c
        /*0042*/ 	.byte	0x65, 0x63, 0x74, 0x69, 0x76, 0x65, 0x2f, 0x73, 0x6d, 0x39, 0x30, 0x5f, 0x6d, 0x6d, 0x61, 0x5f
        /*0052*/ 	.byte	0x74, 0x6d, 0x61, 0x5f, 0x67, 0x6d, 0x6d, 0x61, 0x5f, 0x73, 0x73, 0x5f, 0x77, 0x61, 0x72, 0x70
        /*0062*/ 	.byte	0x73, 0x70, 0x65, 0x63, 0x69, 0x61, 0x6c, 0x69, 0x7a, 0x65, 0x64, 0x2e, 0x68, 0x70, 0x70, 0x00
	.type		__unnamed_1,@object
	.size		__unnamed_1,(.L_0 - __unnamed_1)
__unnamed_1:
        /* <DEDUP_REMOVED lines=181> */
        /*0bc2*/ 	.byte	0x74, 0x65, 0x3a, 0x3a, 0x69, 0x64, 0x65, 0x6e, 0x74, 0x69, 0x74, 0x79, 0x5d, 0x00
.L_0:


//--------------------- .nv.shared._ZN7cutlass13device_kernelINS_4gemm6kernel13GemmUniversalIN4cute5tupleIJiiiiEEENS1_10collective13CollectiveMmaINS1_34MainloopSm90TmaGmmaWarpSpecializedILi6ENS5_IJNS4_1CILi2EEENSA_ILi1EEESC_EEENS1_32KernelTmaWarpSpecializedPingpongEEENS5_IJNSA_ILi64EEENSA_ILi512EEENSA_ILi32EEEEEENS_10bfloat16_tENS5_IJlSC_lEEESK_SL_NS4_8TiledMMAINS4_8MMA_AtomIJNS4_4SM904GMMA28MMA_64x256x16_F32BF16BF16_SSILNSP_5MajorE0ELSR_0ELNSP_7ScaleInE1ELSS_1EEEEEENS4_6LayoutINS5_IJSC_SC_SC_EEENS5_IJNSA_ILi0EEESX_SX_EEEEENS5_IJNS4_10UnderscoreES10_S10_EEEEENS4_13SM90_TMA_LOADENS4_14ComposedLayoutINS4_7SwizzleILi2ELi4ELi3EEENS4_18smem_ptr_flag_bitsILi16EEENSV_INS5_IJNSA_ILi8EEESI_EEENS5_IJSI_SC_EEEEEEEvNS4_8identityENS4_23SM90_TMA_LOAD_MULTICASTES1D_vS1E_EENS_8epilogue10collective6detail29Sm90TmaWarpSpecializedAdapterINS1I_15DefaultEpilogueISK_SL_SL_NS1H_6thread17LinearCombinationISK_Li1EffLNS1M_9ScaleType4KindE0ELNS_15FloatRoundStyleE2ESK_EENS1_15EpilogueDefaultEEEEEvvEEEEvNT_6ParamsE --------------------------
	.section	.nv.shared._ZN7cutlass13device_kernelINS_4gemm6kernel13GemmUniversalIN4cute5tupleIJiiiiEEENS1_10collective13CollectiveMmaINS1_34MainloopSm90TmaGmmaWarpSpecializedILi6ENS5_IJNS4_1CILi2EEENSA_ILi1EEESC_EEENS1_32KernelTmaWarpSpecializedPingpongEEENS5_IJNSA_ILi64EEENSA_ILi512EEENSA_ILi32EEEEEENS_10bfloat16_tENS5_IJlSC_lEEESK_SL_NS4_8TiledMMAINS4_8MMA_AtomIJNS4_4SM904GMMA28MMA_64x256x16_F32BF16BF16_SSILNSP_5MajorE0ELSR_0ELNSP_7ScaleInE1ELSS_1EEEEEENS4_6LayoutINS5_IJSC_SC_SC_EEENS5_IJNSA_ILi0EEESX_SX_EEEEENS5_IJNS4_10UnderscoreES10_S10_EEEEENS4_13SM90_TMA_LOADENS4_14ComposedLayoutINS4_7SwizzleILi2ELi4ELi3EEENS4_18smem_ptr_flag_bitsILi16EEENSV_INS5_IJNSA_ILi8EEESI_EEENS5_IJSI_SC_EEEEEEEvNS4_8identityENS4_23SM90_TMA_LOAD_MULTICASTES1D_vS1E_EENS_8epilogue10collective6detail29Sm90TmaWarpSpecializedAdapterINS1I_15DefaultEpilogueISK_SL_SL_NS1H_6thread17LinearCombinationISK_Li1EffLNS1M_9ScaleType4KindE0ELNS_15FloatRoundStyleE2ESK_EENS1_15EpilogueDefaultEEEEEvvEEEEvNT_6ParamsE,"aw",@nobits
	.sectionflags	@""
	.align	16
	.zero		1024


//--------------------- .nv.shared.reserved.0     --------------------------
	.section	.nv.shared.reserved.0,"aw",@nobits
	.weak		__nv_reservedSMEM_offset_0_alias
	.size		__nv_reservedSMEM_offset_0_alias, 0, 0
	.other		__nv_reservedSMEM_offset_0_alias,@"STO_CUDA_RESERVED_SHARED STV_DEFAULT"
__nv_reservedSMEM_offset_0_alias:
	.zero		0


//--------------------- .nv.global                --------------------------
	.section	.nv.global,"aw",@nobits
.nv.global:
	.type		_ZN39_INTERNAL_6614a2e9_4_k_cu_00250e3f_75294cute1_E,@object
	.size		_ZN39_INTERNAL_6614a2e9_4_k_cu_00250e3f_75294cute1_E,(_ZN39_INTERNAL_6614a2e9_4_k_cu_00250e3f_75294cuda3std3__45__cpo6cbeginE - _ZN39_INTERNAL_6614a2e9_4_k_cu_00250e3f_75294cute1_E)
_ZN39_INTERNAL_6614a2e9_4_k_cu_00250e3f_75294cute1_E:
	.zero		1
	.type		_ZN39_INTERNAL_6614a2e9_4_k_cu_00250e3f_75294cuda3std3__45__cpo6cbeginE,@object
	.size		_ZN39_INTERNAL_6614a2e9_4_k_cu_00250e3f_75294cuda3std3__45__cpo6cbeginE,(_ZN39_INTERNAL_6614a2e9_4_k_cu_00250e3f_75294cuda3std3__48in_placeE - _ZN39_INTERNAL_6614a2e9_4_k_cu_00250e3f_75294cuda3std3__45__cpo6cbeginE)
_ZN39_INTERNAL_6614a2e9_4_k_cu_00250e3f_75294cuda3std3__45__cpo6cbeginE:
	.zero		1
	.type		_ZN39_INTERNAL_6614a2e9_4_k_cu_00250e3f_75294cuda3std3__48in_placeE,@object
	.size		_ZN39_INTERNAL_6614a2e9_4_k_cu_00250e3f_75294cuda3std3__48in_placeE,(_ZN39_INTERNAL_6614a2e9_4_k_cu_00250e3f_75294cuda3std6ranges3__45__cpo9iter_moveE - _ZN39_INTERNAL_6614a2e9_4_k_cu_00250e3f_75294cuda3std3__48in_placeE)
_ZN39_INTERNAL_6614a2e9_4_k_cu_00250e3f_75294cuda3std3__48in_placeE:
	.zero		1
	.type		_ZN39_INTERNAL_6614a2e9_4_k_cu_00250e3f_75294cuda3std6ranges3__45__cpo9iter_moveE,@object
	.size		_ZN39_INTERNAL_6614a2e9_4_k_cu_00250e3f_75294cuda3std6ranges3__45__cpo9iter_moveE,(_ZN39_INTERNAL_6614a2e9_4_k_cu_00250e3f_75294cuda3std3__45__cpo5beginE - _ZN39_INTERNAL_6614a2e9_4_k_cu_00250e3f_75294cuda3std6ranges3__45__cpo9iter_moveE)
_ZN39_INTERNAL_6614a2e9_4_k_cu_00250e3f_75294cuda3std6ranges3__45__cpo9iter_moveE:
	.zero		1
	.type		_ZN39_INTERNAL_6614a2e9_4_k_cu_00250e3f_75294cuda3std3__45__cpo5beginE,@object
	.size		_ZN39_INTERNAL_6614a2e9_4_k_cu_00250e3f_75294cuda3std3__45__cpo5beginE,(_ZN39_INTERNAL_6614a2e9_4_k_cu_00250e3f_75294cuda3std3__441_GLOBAL__N__6614a2e9_4_k_cu_00250e3f_75296ignoreE - _ZN39_INTERNAL_6614a2e9_4_k_cu_00250e3f_75294cuda3std3__45__cpo5beginE)
_ZN39_INTERNAL_6614a2e9_4_k_cu_00250e3f_75294cuda3std3__45__cpo5beginE:
	.zero		1
	.type		_ZN39_INTERNAL_6614a2e9_4_k_cu_00250e3f_75294cuda3std3__441_GLOBAL__N__6614a2e9_4_k_cu_00250e3f_75296ignoreE,@object
	.size		_ZN39_INTERNAL_6614a2e9_4_k_cu_00250e3f_75294cuda3std3__441_GLOBAL__N__6614a2e9_4_k_cu_00250e3f_75296ignoreE,(_ZN39_INTERNAL_6614a2e9_4_k_cu_00250e3f_75294cute7productE - _ZN39_INTERNAL_6614a2e9_4_k_cu_00250e3f_75294cuda3std3__441_GLOBAL__N__6614a2e9_4_k_cu_00250e3f_75296ignoreE)
_ZN39_INTERNAL_6614a2e9_4_k_cu_00250e3f_75294cuda3std3__441_GLOBAL__N__6614a2e9_4_k_cu_00250e3f_75296ignoreE:
	.zero		1
	.type		_ZN39_INTERNAL_6614a2e9_4_k_cu_00250e3f_75294cute7productE,@object
	.size		_ZN39_INTERNAL_6614a2e9_4_k_cu_00250e3f_75294cute7productE,(_ZN39_INTERNAL_6614a2e9_4_k_cu_00250e3f_75294cuda3std3__45__cpo3endE - _ZN39_INTERNAL_6614a2e9_4_k_cu_00250e3f_75294cute7productE)
_ZN39_INTERNAL_6614a2e9_4_k_cu_00250e3f_75294cute7productE:
	.zero		1
	.type		_ZN39_INTERNAL_6614a2e9_4_k_cu_00250e3f_75294cuda3std3__45__cpo3endE,@object
	.size		_ZN39_INTERNAL_6614a2e9_4_k_cu_00250e3f_75294cuda3std3__45__cpo3endE,(_ZN39_INTERNAL_6614a2e9_4_k_cu_00250e3f_75294cuda3std3__419piecewise_constructE - _ZN39_INTERNAL_6614a2e9_4_k_cu_00250e3f_75294cuda3std3__45__cpo3endE)
_ZN39_INTERNAL_6614a2e9_4_k_cu_00250e3f_75294cuda3std3__45__cpo3endE:
	.zero		1
	.type		_ZN39_INTERNAL_6614a2e9_4_k_cu_00250e3f_75294cuda3std3__419piecewise_constructE,@object
	.size		_ZN39_INTERNAL_6614a2e9_4_k_cu_00250e3f_75294cuda3std3__419piecewise_constructE,(_ZN39_INTERNAL_6614a2e9_4_k_cu_00250e3f_75294cuda3std3__45__cpo4cendE - _ZN39_INTERNAL_6614a2e9_4_k_cu_00250e3f_75294cuda3std3__419piecewise_constructE)
_ZN39_INTERNAL_6614a2e9_4_k_cu_00250e3f_75294cuda3std3__419piecewise_constructE:
	.zero		1
	.type		_ZN39_INTERNAL_6614a2e9_4_k_cu_00250e3f_75294cuda3std3__45__cpo4cendE,@object
	.size		_ZN39_INTERNAL_6614a2e9_4_k_cu_00250e3f_75294cuda3std3__45__cpo4cendE,(_ZN39_INTERNAL_6614a2e9_4_k_cu_00250e3f_75294cuda3std6ranges3__45__cpo4swapE - _ZN39_INTERNAL_6614a2e9_4_k_cu_00250e3f_75294cuda3std3__45__cpo4cendE)
_ZN39_INTERNAL_6614a2e9_4_k_cu_00250e3f_75294cuda3std3__45__cpo4cendE:
	.zero		1
	.type		_ZN39_INTERNAL_6614a2e9_4_k_cu_00250e3f_75294cuda3std6ranges3__45__cpo4swapE,@object
	.size		_ZN39_INTERNAL_6614a2e9_4_k_cu_00250e3f_75294cuda3std6ranges3__45__cpo4swapE,(.L_8 - _ZN39_INTERNAL_6614a2e9_4_k_cu_00250e3f_75294cuda3std6ranges3__45__cpo4swapE)
_ZN39_INTERNAL_6614a2e9_4_k_cu_00250e3f_75294cuda3std6ranges3__45__cpo4swapE:
	.zero		1
.L_8:


//--------------------- .nv.constant0._ZN7cutlass13device_kernelINS_4gemm6kernel13GemmUniversalIN4cute5tupleIJiiiiEEENS1_10collective13CollectiveMmaINS1_34MainloopSm90TmaGmmaWarpSpecializedILi6ENS5_IJNS4_1CILi2EEENSA_ILi1EEESC_EEENS1_32KernelTmaWarpSpecializedPingpongEEENS5_IJNSA_ILi64EEENSA_ILi512EEENSA_ILi32EEEEEENS_10bfloat16_tENS5_IJlSC_lEEESK_SL_NS4_8TiledMMAINS4_8MMA_AtomIJNS4_4SM904GMMA28MMA_64x256x16_F32BF16BF16_SSILNSP_5MajorE0ELSR_0ELNSP_7ScaleInE1ELSS_1EEEEEENS4_6LayoutINS5_IJSC_SC_SC_EEENS5_IJNSA_ILi0EEESX_SX_EEEEENS5_IJNS4_10UnderscoreES10_S10_EEEEENS4_13SM90_TMA_LOADENS4_14ComposedLayoutINS4_7SwizzleILi2ELi4ELi3EEENS4_18smem_ptr_flag_bitsILi16EEENSV_INS5_IJNSA_ILi8EEESI_EEENS5_IJSI_SC_EEEEEEEvNS4_8identityENS4_23SM90_TMA_LOAD_MULTICASTES1D_vS1E_EENS_8epilogue10collective6detail29Sm90TmaWarpSpecializedAdapterINS1I_15DefaultEpilogueISK_SL_SL_NS1H_6thread17LinearCombinationISK_Li1EffLNS1M_9ScaleType4KindE0ELNS_15FloatRoundStyleE2ESK_EENS1_15EpilogueDefaultEEEEEvvEEEEvNT_6ParamsE --------------------------
	.section	.nv.constant0._ZN7cutlass13device_kernelINS_4gemm6kernel13GemmUniversalIN4cute5tupleIJiiiiEEENS1_10collective13CollectiveMmaINS1_34MainloopSm90TmaGmmaWarpSpecializedILi6ENS5_IJNS4_1CILi2EEENSA_ILi1EEESC_EEENS1_32KernelTmaWarpSpecializedPingpongEEENS5_IJNSA_ILi64EEENSA_ILi512EEENSA_ILi32EEEEEENS_10bfloat16_tENS5_IJlSC_lEEESK_SL_NS4_8TiledMMAINS4_8MMA_AtomIJNS4_4SM904GMMA28MMA_64x256x16_F32BF16BF16_SSILNSP_5MajorE0ELSR_0ELNSP_7ScaleInE1ELSS_1EEEEEENS4_6LayoutINS5_IJSC_SC_SC_EEENS5_IJNSA_ILi0EEESX_SX_EEEEENS5_IJNS4_10UnderscoreES10_S10_EEEEENS4_13SM90_TMA_LOADENS4_14ComposedLayoutINS4_7SwizzleILi2ELi4ELi3EEENS4_18smem_ptr_flag_bitsILi16EEENSV_INS5_IJNSA_ILi8EEESI_EEENS5_IJSI_SC_EEEEEEEvNS4_8identityENS4_23SM90_TMA_LOAD_MULTICASTES1D_vS1E_EENS_8epilogue10collective6detail29Sm90TmaWarpSpecializedAdapterINS1I_15DefaultEpilogueISK_SL_SL_NS1H_6thread17LinearCombinationISK_Li1EffLNS1M_9ScaleType4KindE0ELNS_15FloatRoundStyleE2ESK_EENS1_15EpilogueDefaultEEEEEvvEEEEvNT_6ParamsE,"a",@progbits
	.sectionflags	@""
	.align	4
.nv.constant0._ZN7cutlass13device_kernelINS_4gemm6kernel13GemmUniversalIN4cute5tupleIJiiiiEEENS1_10collective13CollectiveMmaINS1_34MainloopSm90TmaGmmaWarpSpecializedILi6ENS5_IJNS4_1CILi2EEENSA_ILi1EEESC_EEENS1_32KernelTmaWarpSpecializedPingpongEEENS5_IJNSA_ILi64EEENSA_ILi512EEENSA_ILi32EEEEEENS_10bfloat16_tENS5_IJlSC_lEEESK_SL_NS4_8TiledMMAINS4_8MMA_AtomIJNS4_4SM904GMMA28MMA_64x256x16_F32BF16BF16_SSILNSP_5MajorE0ELSR_0ELNSP_7ScaleInE1ELSS_1EEEEEENS4_6LayoutINS5_IJSC_SC_SC_EEENS5_IJNSA_ILi0EEESX_SX_EEEEENS5_IJNS4_10UnderscoreES10_S10_EEEEENS4_13SM90_TMA_LOADENS4_14ComposedLayoutINS4_7SwizzleILi2ELi4ELi3EEENS4_18smem_ptr_flag_bitsILi16EEENSV_INS5_IJNSA_ILi8EEESI_EEENS5_IJSI_SC_EEEEEEEvNS4_8identityENS4_23SM90_TMA_LOAD_MULTICASTES1D_vS1E_EENS_8epilogue10collective6detail29Sm90TmaWarpSpecializedAdapterINS1I_15DefaultEpilogueISK_SL_SL_NS1H_6thread17LinearCombinationISK_Li1EffLNS1M_9ScaleType4KindE0ELNS_15FloatRoundStyleE2ESK_EENS1_15EpilogueDefaultEEEEEvvEEEEvNT_6ParamsE:
	.zero		1664


//--------------------- SYMBOLS --------------------------

	.type		.nv.reservedSmem.offset0,@object
	.size		.nv.reservedSmem.offset0,0x4
	.type		__assertfail,@function
